	.target	sm_100a

	.elftype	@"ET_EXEC"


//--------------------- .note.nv.tkinfo           --------------------------
	.section	.note.nv.tkinfo,"",@"SHT_NOTE"
	.sectionflags	@"SHF_NOTE_NV_TKINFO"
	.tkinfo
        /*0018*/ 	.word	0x00000002
        /*0030*/ 	.string	""
        /*0030*/ 	.string	"ptxas"
        /*0030*/ 	.string	"Cuda compilation tools, release 13.0, V13.0.88"
        /*0030*/ 	.string	"Build cuda_13.0.r13.0/compiler.36424714_0"
        /*0030*/ 	.string	"-arch sm_100a -m 64 "



//--------------------- .note.nv.cuinfo           --------------------------
	.section	.note.nv.cuinfo,"",@"SHT_NOTE"
	.sectionflags	@"SHF_NOTE_NV_CUINFO"
        /*0018*/ 	.short	0x0002
        /*001a*/ 	.short	0x0064
        /*001c*/ 	.short	0x0082
	.zero		2


//--------------------- .nv.info                  --------------------------
	.section	.nv.info,"",@"SHT_CUDA_INFO"
	.align	4


	//----- nvinfo : EIATTR_REGCOUNT
	.align		4
        /*0000*/ 	.byte	0x04, 0x2f
        /*0002*/ 	.short	(.L_12 - .L_11)
	.align		4
.L_11:
        /*0004*/ 	.word	index@(_ZN7cutlass13device_kernelIN5flash11enable_sm90INS1_16FlashAttnFwdSm90INS1_25CollectiveMainloopFwdSm90ILi2EN4cute5tupleIJNS5_1CILi1EEES8_S8_EEENS6_IJNS7_ILi192EEENS7_ILi128EEENS7_ILi96EEEEEELi96ENS_10bfloat16_tEfNS_4arch4Sm90ELb1ELb0ELb0ELb1ELb1ELb1ELb0ELb0ELb1ELb1ELb1ELb0EEENS1_21CollectiveEpilogueFwdINS6_IJSA_SC_SB_EEES9_SE_SG_Li384ELb1ELb1ELb1ELb0EEENS1_36VarlenDynamicPersistentTileSchedulerILi192ELi128ELi384ELi128ELb1ELb1ELb1ELb1ELb1ELb1EEEEEEEEEvNT_6ParamsE)
        /*0008*/ 	.word	0x00000004


	//----- nvinfo : EIATTR_FRAME_SIZE
	.align		4
.L_12:
        /*000c*/ 	.byte	0x04, 0x11
        /*000e*/ 	.short	(.L_14 - .L_13)
	.align		4
.L_13:
        /*0010*/ 	.word	index@(_ZN7cutlass13device_kernelIN5flash11enable_sm90INS1_16FlashAttnFwdSm90INS1_25CollectiveMainloopFwdSm90ILi2EN4cute5tupleIJNS5_1CILi1EEES8_S8_EEENS6_IJNS7_ILi192EEENS7_ILi128EEENS7_ILi96EEEEEELi96ENS_10bfloat16_tEfNS_4arch4Sm90ELb1ELb0ELb0ELb1ELb1ELb1ELb0ELb0ELb1ELb1ELb1ELb0EEENS1_21CollectiveEpilogueFwdINS6_IJSA_SC_SB_EEES9_SE_SG_Li384ELb1ELb1ELb1ELb0EEENS1_36VarlenDynamicPersistentTileSchedulerILi192ELi128ELi384ELi128ELb1ELb1ELb1ELb1ELb1ELb1EEEEEEEEEvNT_6ParamsE)
        /*0014*/ 	.word	0x00000000


	//----- nvinfo : EIATTR_REGCOUNT
	.align		4
.L_14:
        /*0018*/ 	.byte	0x04, 0x2f
        /*001a*/ 	.short	(.L_16 - .L_15)
	.align		4
.L_15:
        /*001c*/ 	.word	index@(_ZN7cutlass13device_kernelIN5flash11enable_sm90INS1_16FlashAttnFwdSm90INS1_25CollectiveMainloopFwdSm90ILi2EN4cute5tupleIJNS5_1CILi1EEES8_S8_EEENS6_IJNS7_ILi192EEENS7_ILi128EEENS7_ILi96EEEEEELi96ENS_10bfloat16_tEfNS_4arch4Sm90ELb1ELb0ELb0ELb1ELb1ELb0ELb0ELb0ELb1ELb1ELb1ELb0EEENS1_21CollectiveEpilogueFwdINS6_IJSA_SC_SB_EEES9_SE_SG_Li384ELb1ELb1ELb1ELb0EEENS1_36VarlenDynamicPersistentTileSchedulerILi192ELi128ELi384ELi128ELb1ELb1ELb1ELb1ELb1ELb1EEEEEEEEEvNT_6ParamsE)
        /*0020*/ 	.word	0x00000004


	//----- nvinfo : EIATTR_FRAME_SIZE
	.align		4
.L_16:
        /*0024*/ 	.byte	0x04, 0x11
        /*0026*/ 	.short	(.L_18 - .L_17)
	.align		4
.L_17:
        /*0028*/ 	.word	index@(_ZN7cutlass13device_kernelIN5flash11enable_sm90INS1_16FlashAttnFwdSm90INS1_25CollectiveMainloopFwdSm90ILi2EN4cute5tupleIJNS5_1CILi1EEES8_S8_EEENS6_IJNS7_ILi192EEENS7_ILi128EEENS7_ILi96EEEEEELi96ENS_10bfloat16_tEfNS_4arch4Sm90ELb1ELb0ELb0ELb1ELb1ELb0ELb0ELb0ELb1ELb1ELb1ELb0EEENS1_21CollectiveEpilogueFwdINS6_IJSA_SC_SB_EEES9_SE_SG_Li384ELb1ELb1ELb1ELb0EEENS1_36VarlenDynamicPersistentTileSchedulerILi192ELi128ELi384ELi128ELb1ELb1ELb1ELb1ELb1ELb1EEEEEEEEEvNT_6ParamsE)
        /*002c*/ 	.word	0x00000000


	//----- nvinfo : EIATTR_REGCOUNT
	.align		4
.L_18:
        /*0030*/ 	.byte	0x04, 0x2f
        /*0032*/ 	.short	(.L_20 - .L_19)
	.align		4
.L_19:
        /*0034*/ 	.word	index@(_ZN7cutlass13device_kernelIN5flash11enable_sm90INS1_16FlashAttnFwdSm90INS1_25CollectiveMainloopFwdSm90ILi2EN4cute5tupleIJNS5_1CILi1EEES8_S8_EEENS6_IJNS7_ILi192EEENS7_ILi128EEENS7_ILi96EEEEEELi96ENS_10bfloat16_tEfNS_4arch4Sm90ELb1ELb0ELb0ELb0ELb1ELb0ELb0ELb0ELb1ELb1ELb1ELb0EEENS1_21CollectiveEpilogueFwdINS6_IJSA_SC_SB_EEES9_SE_SG_Li384ELb0ELb1ELb1ELb0EEENS1_19SingleTileSchedulerILb0ELb1ELb1ELi192EEEEEEEEEvNT_6ParamsE)
        /*0038*/ 	.word	0x00000004


	//----- nvinfo : EIATTR_FRAME_SIZE
	.align		4
.L_20:
        /*003c*/ 	.byte	0x04, 0x11
        /*003e*/ 	.short	(.L_22 - .L_21)
	.align		4
.L_21:
        /*0040*/ 	.word	index@(_ZN7cutlass13device_kernelIN5flash11enable_sm90INS1_16FlashAttnFwdSm90INS1_25CollectiveMainloopFwdSm90ILi2EN4cute5tupleIJNS5_1CILi1EEES8_S8_EEENS6_IJNS7_ILi192EEENS7_ILi128EEENS7_ILi96EEEEEELi96ENS_10bfloat16_tEfNS_4arch4Sm90ELb1ELb0ELb0ELb0ELb1ELb0ELb0ELb0ELb1ELb1ELb1ELb0EEENS1_21CollectiveEpilogueFwdINS6_IJSA_SC_SB_EEES9_SE_SG_Li384ELb0ELb1ELb1ELb0EEENS1_19SingleTileSchedulerILb0ELb1ELb1ELi192EEEEEEEEEvNT_6ParamsE)
        /*0044*/ 	.word	0x00000000


	//----- nvinfo : EIATTR_REGCOUNT
	.align		4
.L_22:
        /*0048*/ 	.byte	0x04, 0x2f
        /*004a*/ 	.short	(.L_24 - .L_23)
	.align		4
.L_23:
        /*004c*/ 	.word	index@(_ZN7cutlass13device_kernelIN5flash11enable_sm90INS1_16FlashAttnFwdSm90INS1_25CollectiveMainloopFwdSm90ILi2EN4cute5tupleIJNS5_1CILi1EEES8_S8_EEENS6_IJNS7_ILi192EEENS7_ILi128EEENS7_ILi96EEEEEELi96ENS_10bfloat16_tEfNS_4arch4Sm90ELb0ELb1ELb0ELb1ELb1ELb1ELb0ELb0ELb1ELb1ELb1ELb0EEENS1_21CollectiveEpilogueFwdINS6_IJSA_SC_SB_EEES9_SE_SG_Li384ELb1ELb1ELb1ELb0EEENS1_36VarlenDynamicPersistentTileSchedulerILi192ELi128ELi384ELi128ELb1ELb1ELb1ELb1ELb0ELb1EEEEEEEEEvNT_6ParamsE)
        /*0050*/ 	.word	0x00000004


	//----- nvinfo : EIATTR_FRAME_SIZE
	.align		4
.L_24:
        /*0054*/ 	.byte	0x04, 0x11
        /*0056*/ 	.short	(.L_26 - .L_25)
	.align		4
.L_25:
        /*0058*/ 	.word	index@(_ZN7cutlass13device_kernelIN5flash11enable_sm90INS1_16FlashAttnFwdSm90INS1_25CollectiveMainloopFwdSm90ILi2EN4cute5tupleIJNS5_1CILi1EEES8_S8_EEENS6_IJNS7_ILi192EEENS7_ILi128EEENS7_ILi96EEEEEELi96ENS_10bfloat16_tEfNS_4arch4Sm90ELb0ELb1ELb0ELb1ELb1ELb1ELb0ELb0ELb1ELb1ELb1ELb0EEENS1_21CollectiveEpilogueFwdINS6_IJSA_SC_SB_EEES9_SE_SG_Li384ELb1ELb1ELb1ELb0EEENS1_36VarlenDynamicPersistentTileSchedulerILi192ELi128ELi384ELi128ELb1ELb1ELb1ELb1ELb0ELb1EEEEEEEEEvNT_6ParamsE)
        /*005c*/ 	.word	0x00000000


	//----- nvinfo : EIATTR_REGCOUNT
	.align		4
.L_26:
        /*0060*/ 	.byte	0x04, 0x2f
        /*0062*/ 	.short	(.L_28 - .L_27)
	.align		4
.L_27:
        /*0064*/ 	.word	index@(_ZN7cutlass13device_kernelIN5flash11enable_sm90INS1_16FlashAttnFwdSm90INS1_25CollectiveMainloopFwdSm90ILi2EN4cute5tupleIJNS5_1CILi1EEES8_S8_EEENS6_IJNS7_ILi192EEENS7_ILi128EEENS7_ILi96EEEEEELi96ENS_10bfloat16_tEfNS_4arch4Sm90ELb0ELb1ELb0ELb1ELb1ELb0ELb0ELb0ELb1ELb1ELb1ELb0EEENS1_21CollectiveEpilogueFwdINS6_IJSA_SC_SB_EEES9_SE_SG_Li384ELb1ELb1ELb1ELb0EEENS1_36VarlenDynamicPersistentTileSchedulerILi192ELi128ELi384ELi128ELb1ELb1ELb1ELb1ELb0ELb1EEEEEEEEEvNT_6ParamsE)
        /*0068*/ 	.word	0x00000004


	//----- nvinfo : EIATTR_FRAME_SIZE
	.align		4
.L_28:
        /*006c*/ 	.byte	0x04, 0x11
        /*006e*/ 	.short	(.L_30 - .L_29)
	.align		4
.L_29:
        /*0070*/ 	.word	index@(_ZN7cutlass13device_kernelIN5flash11enable_sm90INS1_16FlashAttnFwdSm90INS1_25CollectiveMainloopFwdSm90ILi2EN4cute5tupleIJNS5_1CILi1EEES8_S8_EEENS6_IJNS7_ILi192EEENS7_ILi128EEENS7_ILi96EEEEEELi96ENS_10bfloat16_tEfNS_4arch4Sm90ELb0ELb1ELb0ELb1ELb1ELb0ELb0ELb0ELb1ELb1ELb1ELb0EEENS1_21CollectiveEpilogueFwdINS6_IJSA_SC_SB_EEES9_SE_SG_Li384ELb1ELb1ELb1ELb0EEENS1_36VarlenDynamicPersistentTileSchedulerILi192ELi128ELi384ELi128ELb1ELb1ELb1ELb1ELb0ELb1EEEEEEEEEvNT_6ParamsE)
        /*0074*/ 	.word	0x00000000


	//----- nvinfo : EIATTR_REGCOUNT
	.align		4
.L_30:
        /*0078*/ 	.byte	0x04, 0x2f
        /*007a*/ 	.short	(.L_32 - .L_31)
	.align		4
.L_31:
        /*007c*/ 	.word	index@(_ZN7cutlass13device_kernelIN5flash11enable_sm90INS1_16FlashAttnFwdSm90INS1_25CollectiveMainloopFwdSm90ILi2EN4cute5tupleIJNS5_1CILi1EEES8_S8_EEENS6_IJNS7_ILi192EEENS7_ILi128EEENS7_ILi96EEEEEELi96ENS_10bfloat16_tEfNS_4arch4Sm90ELb0ELb1ELb0ELb0ELb1ELb0ELb0ELb0ELb1ELb1ELb1ELb0EEENS1_21CollectiveEpilogueFwdINS6_IJSA_SC_SB_EEES9_SE_SG_Li384ELb0ELb1ELb1ELb0EEENS1_19SingleTileSchedulerILb0ELb1ELb1ELi192EEEEEEEEEvNT_6ParamsE)
        /*0080*/ 	.word	0x00000004


	//----- nvinfo : EIATTR_FRAME_SIZE
	.align		4
.L_32:
        /*0084*/ 	.byte	0x04, 0x11
        /*0086*/ 	.short	(.L_34 - .L_33)
	.align		4
.L_33:
        /*0088*/ 	.word	index@(_ZN7cutlass13device_kernelIN5flash11enable_sm90INS1_16FlashAttnFwdSm90INS1_25CollectiveMainloopFwdSm90ILi2EN4cute5tupleIJNS5_1CILi1EEES8_S8_EEENS6_IJNS7_ILi192EEENS7_ILi128EEENS7_ILi96EEEEEELi96ENS_10bfloat16_tEfNS_4arch4Sm90ELb0ELb1ELb0ELb0ELb1ELb0ELb0ELb0ELb1ELb1ELb1ELb0EEENS1_21CollectiveEpilogueFwdINS6_IJSA_SC_SB_EEES9_SE_SG_Li384ELb0ELb1ELb1ELb0EEENS1_19SingleTileSchedulerILb0ELb1ELb1ELi192EEEEEEEEEvNT_6ParamsE)
        /*008c*/ 	.word	0x00000000


	//----- nvinfo : EIATTR_REGCOUNT
	.align		4
.L_34:
        /*0090*/ 	.byte	0x04, 0x2f
        /*0092*/ 	.short	(.L_36 - .L_35)
	.align		4
.L_35:
        /*0094*/ 	.word	index@(_ZN7cutlass13device_kernelIN5flash11enable_sm90INS1_16FlashAttnFwdSm90INS1_25CollectiveMainloopFwdSm90ILi2EN4cute5tupleIJNS5_1CILi1EEES8_S8_EEENS6_IJNS7_ILi192EEENS7_ILi128EEENS7_ILi96EEEEEELi96ENS_10bfloat16_tEfNS_4arch4Sm90ELb0ELb0ELb0ELb1ELb1ELb1ELb0ELb0ELb1ELb1ELb1ELb0EEENS1_21CollectiveEpilogueFwdINS6_IJSA_SC_SB_EEES9_SE_SG_Li384ELb1ELb1ELb1ELb0EEENS1_36VarlenDynamicPersistentTileSchedulerILi192ELi128ELi384ELi128ELb1ELb1ELb1ELb0ELb1ELb1EEEEEEEEEvNT_6ParamsE)
        /*0098*/ 	.word	0x00000004


	//----- nvinfo : EIATTR_FRAME_SIZE
	.align		4
.L_36:
        /*009c*/ 	.byte	0x04, 0x11
        /*009e*/ 	.short	(.L_38 - .L_37)
	.align		4
.L_37:
        /*00a0*/ 	.word	index@(_ZN7cutlass13device_kernelIN5flash11enable_sm90INS1_16FlashAttnFwdSm90INS1_25CollectiveMainloopFwdSm90ILi2EN4cute5tupleIJNS5_1CILi1EEES8_S8_EEENS6_IJNS7_ILi192EEENS7_ILi128EEENS7_ILi96EEEEEELi96ENS_10bfloat16_tEfNS_4arch4Sm90ELb0ELb0ELb0ELb1ELb1ELb1ELb0ELb0ELb1ELb1ELb1ELb0EEENS1_21CollectiveEpilogueFwdINS6_IJSA_SC_SB_EEES9_SE_SG_Li384ELb1ELb1ELb1ELb0EEENS1_36VarlenDynamicPersistentTileSchedulerILi192ELi128ELi384ELi128ELb1ELb1ELb1ELb0ELb1ELb1EEEEEEEEEvNT_6ParamsE)
        /*00a4*/ 	.word	0x00000000


	//----- nvinfo : EIATTR_REGCOUNT
	.align		4
.L_38:
        /*00a8*/ 	.byte	0x04, 0x2f
        /*00aa*/ 	.short	(.L_40 - .L_39)
	.align		4
.L_39:
        /*00ac*/ 	.word	index@(_ZN7cutlass13device_kernelIN5flash11enable_sm90INS1_16FlashAttnFwdSm90INS1_25CollectiveMainloopFwdSm90ILi2EN4cute5tupleIJNS5_1CILi1EEES8_S8_EEENS6_IJNS7_ILi192EEENS7_ILi128EEENS7_ILi96EEEEEELi96ENS_10bfloat16_tEfNS_4arch4Sm90ELb0ELb0ELb0ELb1ELb1ELb0ELb0ELb0ELb1ELb1ELb1ELb0EEENS1_21CollectiveEpilogueFwdINS6_IJSA_SC_SB_EEES9_SE_SG_Li384ELb1ELb1ELb1ELb0EEENS1_36VarlenDynamicPersistentTileSchedulerILi192ELi128ELi384ELi128ELb1ELb1ELb1ELb0ELb1ELb1EEEEEEEEEvNT_6ParamsE)
        /*00b0*/ 	.word	0x00000004


	//----- nvinfo : EIATTR_FRAME_SIZE
	.align		4
.L_40:
        /*00b4*/ 	.byte	0x04, 0x11
        /*00b6*/ 	.short	(.L_42 - .L_41)
	.align		4
.L_41:
        /*00b8*/ 	.word	index@(_ZN7cutlass13device_kernelIN5flash11enable_sm90INS1_16FlashAttnFwdSm90INS1_25CollectiveMainloopFwdSm90ILi2EN4cute5tupleIJNS5_1CILi1EEES8_S8_EEENS6_IJNS7_ILi192EEENS7_ILi128EEENS7_ILi96EEEEEELi96ENS_10bfloat16_tEfNS_4arch4Sm90ELb0ELb0ELb0ELb1ELb1ELb0ELb0ELb0ELb1ELb1ELb1ELb0EEENS1_21CollectiveEpilogueFwdINS6_IJSA_SC_SB_EEES9_SE_SG_Li384ELb1ELb1ELb1ELb0EEENS1_36VarlenDynamicPersistentTileSchedulerILi192ELi128ELi384ELi128ELb1ELb1ELb1ELb0ELb1ELb1EEEEEEEEEvNT_6ParamsE)
        /*00bc*/ 	.word	0x00000000


	//----- nvinfo : EIATTR_REGCOUNT
	.align		4
.L_42:
        /*00c0*/ 	.byte	0x04, 0x2f
        /*00c2*/ 	.short	(.L_44 - .L_43)
	.align		4
.L_43:
        /*00c4*/ 	.word	index@(_ZN7cutlass13device_kernelIN5flash11enable_sm90INS1_16FlashAttnFwdSm90INS1_25CollectiveMainloopFwdSm90ILi2EN4cute5tupleIJNS5_1CILi1EEES8_S8_EEENS6_IJNS7_ILi192EEENS7_ILi128EEENS7_ILi96EEEEEELi96ENS_10bfloat16_tEfNS_4arch4Sm90ELb0ELb0ELb0ELb0ELb1ELb0ELb0ELb0ELb1ELb1ELb1ELb0EEENS1_21CollectiveEpilogueFwdINS6_IJSA_SC_SB_EEES9_SE_SG_Li384ELb0ELb1ELb1ELb0EEENS1_19SingleTileSchedulerILb0ELb1ELb1ELi192EEEEEEEEEvNT_6ParamsE)
        /*00c8*/ 	.word	0x00000004


	//----- nvinfo : EIATTR_FRAME_SIZE
	.align		4
.L_44:
        /*00cc*/ 	.byte	0x04, 0x11
        /*00ce*/ 	.short	(.L_46 - .L_45)
	.align		4
.L_45:
        /*00d0*/ 	.word	index@(_ZN7cutlass13device_kernelIN5flash11enable_sm90INS1_16FlashAttnFwdSm90INS1_25CollectiveMainloopFwdSm90ILi2EN4cute5tupleIJNS5_1CILi1EEES8_S8_EEENS6_IJNS7_ILi192EEENS7_ILi128EEENS7_ILi96EEEEEELi96ENS_10bfloat16_tEfNS_4arch4Sm90ELb0ELb0ELb0ELb0ELb1ELb0ELb0ELb0ELb1ELb1ELb1ELb0EEENS1_21CollectiveEpilogueFwdINS6_IJSA_SC_SB_EEES9_SE_SG_Li384ELb0ELb1ELb1ELb0EEENS1_19SingleTileSchedulerILb0ELb1ELb1ELi192EEEEEEEEEvNT_6ParamsE)
        /*00d4*/ 	.word	0x00000000


	//----- nvinfo : EIATTR_MIN_STACK_SIZE
	.align		4
.L_46:
        /*00d8*/ 	.byte	0x04, 0x12
        /*00da*/ 	.short	(.L_48 - .L_47)
	.align		4
.L_47:
        /*00dc*/ 	.word	index@(_ZN7cutlass13device_kernelIN5flash11enable_sm90INS1_16FlashAttnFwdSm90INS1_25CollectiveMainloopFwdSm90ILi2EN4cute5tupleIJNS5_1CILi1EEES8_S8_EEENS6_IJNS7_ILi192EEENS7_ILi128EEENS7_ILi96EEEEEELi96ENS_10bfloat16_tEfNS_4arch4Sm90ELb0ELb0ELb0ELb0ELb1ELb0ELb0ELb0ELb1ELb1ELb1ELb0EEENS1_21CollectiveEpilogueFwdINS6_IJSA_SC_SB_EEES9_SE_SG_Li384ELb0ELb1ELb1ELb0EEENS1_19SingleTileSchedulerILb0ELb1ELb1ELi192EEEEEEEEEvNT_6ParamsE)
        /*00e0*/ 	.word	0x00000000


	//----- nvinfo : EIATTR_MIN_STACK_SIZE
	.align		4
.L_48:
        /*00e4*/ 	.byte	0x04, 0x12
        /*00e6*/ 	.short	(.L_50 - .L_49)
	.align		4
.L_49:
        /*00e8*/ 	.word	index@(_ZN7cutlass13device_kernelIN5flash11enable_sm90INS1_16FlashAttnFwdSm90INS1_25CollectiveMainloopFwdSm90ILi2EN4cute5tupleIJNS5_1CILi1EEES8_S8_EEENS6_IJNS7_ILi192EEENS7_ILi128EEENS7_ILi96EEEEEELi96ENS_10bfloat16_tEfNS_4arch4Sm90ELb0ELb0ELb0ELb1ELb1ELb0ELb0ELb0ELb1ELb1ELb1ELb0EEENS1_21CollectiveEpilogueFwdINS6_IJSA_SC_SB_EEES9_SE_SG_Li384ELb1ELb1ELb1ELb0EEENS1_36VarlenDynamicPersistentTileSchedulerILi192ELi128ELi384ELi128ELb1ELb1ELb1ELb0ELb1ELb1EEEEEEEEEvNT_6ParamsE)
        /*00ec*/ 	.word	0x00000000


	//----- nvinfo : EIATTR_MIN_STACK_SIZE
	.align		4
.L_50:
        /*00f0*/ 	.byte	0x04, 0x12
        /*00f2*/ 	.short	(.L_52 - .L_51)
	.align		4
.L_51:
        /*00f4*/ 	.word	index@(_ZN7cutlass13device_kernelIN5flash11enable_sm90INS1_16FlashAttnFwdSm90INS1_25CollectiveMainloopFwdSm90ILi2EN4cute5tupleIJNS5_1CILi1EEES8_S8_EEENS6_IJNS7_ILi192EEENS7_ILi128EEENS7_ILi96EEEEEELi96ENS_10bfloat16_tEfNS_4arch4Sm90ELb0ELb0ELb0ELb1ELb1ELb1ELb0ELb0ELb1ELb1ELb1ELb0EEENS1_21CollectiveEpilogueFwdINS6_IJSA_SC_SB_EEES9_SE_SG_Li384ELb1ELb1ELb1ELb0EEENS1_36VarlenDynamicPersistentTileSchedulerILi192ELi128ELi384ELi128ELb1ELb1ELb1ELb0ELb1ELb1EEEEEEEEEvNT_6ParamsE)
        /*00f8*/ 	.word	0x00000000


	//----- nvinfo : EIATTR_MIN_STACK_SIZE
	.align		4
.L_52:
        /*00fc*/ 	.byte	0x04, 0x12
        /*00fe*/ 	.short	(.L_54 - .L_53)
	.align		4
.L_53:
        /*0100*/ 	.word	index@(_ZN7cutlass13device_kernelIN5flash11enable_sm90INS1_16FlashAttnFwdSm90INS1_25CollectiveMainloopFwdSm90ILi2EN4cute5tupleIJNS5_1CILi1EEES8_S8_EEENS6_IJNS7_ILi192EEENS7_ILi128EEENS7_ILi96EEEEEELi96ENS_10bfloat16_tEfNS_4arch4Sm90ELb0ELb1ELb0ELb0ELb1ELb0ELb0ELb0ELb1ELb1ELb1ELb0EEENS1_21CollectiveEpilogueFwdINS6_IJSA_SC_SB_EEES9_SE_SG_Li384ELb0ELb1ELb1ELb0EEENS1_19SingleTileSchedulerILb0ELb1ELb1ELi192EEEEEEEEEvNT_6ParamsE)
        /*0104*/ 	.word	0x00000000


	//----- nvinfo : EIATTR_MIN_STACK_SIZE
	.align		4
.L_54:
        /*0108*/ 	.byte	0x04, 0x12
        /*010a*/ 	.short	(.L_56 - .L_55)
	.align		4
.L_55:
        /*010c*/ 	.word	index@(_ZN7cutlass13device_kernelIN5flash11enable_sm90INS1_16FlashAttnFwdSm90INS1_25CollectiveMainloopFwdSm90ILi2EN4cute5tupleIJNS5_1CILi1EEES8_S8_EEENS6_IJNS7_ILi192EEENS7_ILi128EEENS7_ILi96EEEEEELi96ENS_10bfloat16_tEfNS_4arch4Sm90ELb0ELb1ELb0ELb1ELb1ELb0ELb0ELb0ELb1ELb1ELb1ELb0EEENS1_21CollectiveEpilogueFwdINS6_IJSA_SC_SB_EEES9_SE_SG_Li384ELb1ELb1ELb1ELb0EEENS1_36VarlenDynamicPersistentTileSchedulerILi192ELi128ELi384ELi128ELb1ELb1ELb1ELb1ELb0ELb1EEEEEEEEEvNT_6ParamsE)
        /*0110*/ 	.word	0x00000000


	//----- nvinfo : EIATTR_MIN_STACK_SIZE
	.align		4
.L_56:
        /*0114*/ 	.byte	0x04, 0x12
        /*0116*/ 	.short	(.L_58 - .L_57)
	.align		4
.L_57:
        /*0118*/ 	.word	index@(_ZN7cutlass13device_kernelIN5flash11enable_sm90INS1_16FlashAttnFwdSm90INS1_25CollectiveMainloopFwdSm90ILi2EN4cute5tupleIJNS5_1CILi1EEES8_S8_EEENS6_IJNS7_ILi192EEENS7_ILi128EEENS7_ILi96EEEEEELi96ENS_10bfloat16_tEfNS_4arch4Sm90ELb0ELb1ELb0ELb1ELb1ELb1ELb0ELb0ELb1ELb1ELb1ELb0EEENS1_21CollectiveEpilogueFwdINS6_IJSA_SC_SB_EEES9_SE_SG_Li384ELb1ELb1ELb1ELb0EEENS1_36VarlenDynamicPersistentTileSchedulerILi192ELi128ELi384ELi128ELb1ELb1ELb1ELb1ELb0ELb1EEEEEEEEEvNT_6ParamsE)
        /*011c*/ 	.word	0x00000000


	//----- nvinfo : EIATTR_MIN_STACK_SIZE
	.align		4
.L_58:
        /*0120*/ 	.byte	0x04, 0x12
        /*0122*/ 	.short	(.L_60 - .L_59)
	.align		4
.L_59:
        /*0124*/ 	.word	index@(_ZN7cutlass13device_kernelIN5flash11enable_sm90INS1_16FlashAttnFwdSm90INS1_25CollectiveMainloopFwdSm90ILi2EN4cute5tupleIJNS5_1CILi1EEES8_S8_EEENS6_IJNS7_ILi192EEENS7_ILi128EEENS7_ILi96EEEEEELi96ENS_10bfloat16_tEfNS_4arch4Sm90ELb1ELb0ELb0ELb0ELb1ELb0ELb0ELb0ELb1ELb1ELb1ELb0EEENS1_21CollectiveEpilogueFwdINS6_IJSA_SC_SB_EEES9_SE_SG_Li384ELb0ELb1ELb1ELb0EEENS1_19SingleTileSchedulerILb0ELb1ELb1ELi192EEEEEEEEEvNT_6ParamsE)
        /*0128*/ 	.word	0x00000000


	//----- nvinfo : EIATTR_MIN_STACK_SIZE
	.align		4
.L_60:
        /*012c*/ 	.byte	0x04, 0x12
        /*012e*/ 	.short	(.L_62 - .L_61)
	.align		4
.L_61:
        /*0130*/ 	.word	index@(_ZN7cutlass13device_kernelIN5flash11enable_sm90INS1_16FlashAttnFwdSm90INS1_25CollectiveMainloopFwdSm90ILi2EN4cute5tupleIJNS5_1CILi1EEES8_S8_EEENS6_IJNS7_ILi192EEENS7_ILi128EEENS7_ILi96EEEEEELi96ENS_10bfloat16_tEfNS_4arch4Sm90ELb1ELb0ELb0ELb1ELb1ELb0ELb0ELb0ELb1ELb1ELb1ELb0EEENS1_21CollectiveEpilogueFwdINS6_IJSA_SC_SB_EEES9_SE_SG_Li384ELb1ELb1ELb1ELb0EEENS1_36VarlenDynamicPersistentTileSchedulerILi192ELi128ELi384ELi128ELb1ELb1ELb1ELb1ELb1ELb1EEEEEEEEEvNT_6ParamsE)
        /*0134*/ 	.word	0x00000000


	//----- nvinfo : EIATTR_MIN_STACK_SIZE
	.align		4
.L_62:
        /*0138*/ 	.byte	0x04, 0x12
        /*013a*/ 	.short	(.L_64 - .L_63)
	.align		4
.L_63:
        /*013c*/ 	.word	index@(_ZN7cutlass13device_kernelIN5flash11enable_sm90INS1_16FlashAttnFwdSm90INS1_25CollectiveMainloopFwdSm90ILi2EN4cute5tupleIJNS5_1CILi1EEES8_S8_EEENS6_IJNS7_ILi192EEENS7_ILi128EEENS7_ILi96EEEEEELi96ENS_10bfloat16_tEfNS_4arch4Sm90ELb1ELb0ELb0ELb1ELb1ELb1ELb0ELb0ELb1ELb1ELb1ELb0EEENS1_21CollectiveEpilogueFwdINS6_IJSA_SC_SB_EEES9_SE_SG_Li384ELb1ELb1ELb1ELb0EEENS1_36VarlenDynamicPersistentTileSchedulerILi192ELi128ELi384ELi128ELb1ELb1ELb1ELb1ELb1ELb1EEEEEEEEEvNT_6ParamsE)
        /*0140*/ 	.word	0x00000000
.L_64:


//--------------------- .nv.compat                --------------------------
	.section	.nv.compat,"",@"SHT_CUDA_COMPAT_INFO"
	.align	4
        /*0000*/ 	.byte	0x02, 0x09, 0x01, 0x00, 0x02, 0x02, 0x01, 0x00, 0x02, 0x05, 0x05, 0x00, 0x03, 0x07, 0x01, 0x01
        /*0010*/ 	.byte	0x02, 0x03, 0x00, 0x00, 0x02, 0x06, 0x01, 0x00, 0x04, 0x0b, 0x08, 0x00, 0x09, 0x00, 0x00, 0x00
        /*0020*/ 	.byte	0x00, 0x00, 0x00, 0x00


//--------------------- .nv.info._ZN7cutlass13device_kernelIN5flash11enable_sm90INS1_16FlashAttnFwdSm90INS1_25CollectiveMainloopFwdSm90ILi2EN4cute5tupleIJNS5_1CILi1EEES8_S8_EEENS6_IJNS7_ILi192EEENS7_ILi128EEENS7_ILi96EEEEEELi96ENS_10bfloat16_tEfNS_4arch4Sm90ELb0ELb0ELb0ELb0ELb1ELb0ELb0ELb0ELb1ELb1ELb1ELb0EEENS1_21CollectiveEpilogueFwdINS6_IJSA_SC_SB_EEES9_SE_SG_Li384ELb0ELb1ELb1ELb0EEENS1_19SingleTileSchedulerILb0ELb1ELb1ELi192EEEEEEEEEvNT_6ParamsE --------------------------
	.section	.nv.info._ZN7cutlass13device_kernelIN5flash11enable_sm90INS1_16FlashAttnFwdSm90INS1_25CollectiveMainloopFwdSm90ILi2EN4cute5tupleIJNS5_1CILi1EEES8_S8_EEENS6_IJNS7_ILi192EEENS7_ILi128EEENS7_ILi96EEEEEELi96ENS_10bfloat16_tEfNS_4arch4Sm90ELb0ELb0ELb0ELb0ELb1ELb0ELb0ELb0ELb1ELb1ELb1ELb0EEENS1_21CollectiveEpilogueFwdINS6_IJSA_SC_SB_EEES9_SE_SG_Li384ELb0ELb1ELb1ELb0EEENS1_19SingleTileSchedulerILb0ELb1ELb1ELi192EEEEEEEEEvNT_6ParamsE,"",@"SHT_CUDA_INFO"
	.sectionflags	@""
	.align	4


	//----- nvinfo : EIATTR_CUDA_API_VERSION
	.align		4
        /*0000*/ 	.byte	0x04, 0x37
        /*0002*/ 	.short	(.L_66 - .L_65)
.L_65:
        /*0004*/ 	.word	0x00000082


	//----- nvinfo : EIATTR_KPARAM_INFO
	.align		4
.L_66:
        /*0008*/ 	.byte	0x04, 0x17
        /*000a*/ 	.short	(.L_68 - .L_67)
.L_67:
        /*000c*/ 	.word	0x00000000
        /*0010*/ 	.short	0x0000
        /*0012*/ 	.short	0x0000
        /*0014*/ 	.byte	0x00, 0xf0, 0x01, 0x28


	//----- nvinfo : EIATTR_SPARSE_MMA_MASK
	.align		4
.L_68:
        /*0018*/ 	.byte	0x03, 0x50
        /*001a*/ 	.short	0x0000


	//----- nvinfo : EIATTR_MAXREG_COUNT
	.align		4
        /*001c*/ 	.byte	0x03, 0x1b
        /*001e*/ 	.short	0x0080


	//----- nvinfo : EIATTR_MERCURY_ISA_VERSION
	.align		4
        /*0020*/ 	.byte	0x03, 0x5f
        /*0022*/ 	.short	0x0101


	//----- nvinfo : EIATTR_VRC_CTA_INIT_COUNT
	.align		4
        /*0024*/ 	.byte	0x02, 0x4a
	.zero		1
	.zero		1


	//----- nvinfo : EIATTR_EXIT_INSTR_OFFSETS
	.align		4
        /*0028*/ 	.byte	0x04, 0x1c
        /*002a*/ 	.short	(.L_70 - .L_69)


	//   ....[0]....
.L_69:
        /*002c*/ 	.word	0x00000010


	//----- nvinfo : EIATTR_MAX_THREADS
	.align		4
.L_70:
        /*0030*/ 	.byte	0x04, 0x05
        /*0032*/ 	.short	(.L_72 - .L_71)
.L_71:
        /*0034*/ 	.word	0x00000200
        /*0038*/ 	.word	0x00000001
        /*003c*/ 	.word	0x00000001


	//----- nvinfo : EIATTR_CBANK_PARAM_SIZE
	.align		4
.L_72:
        /*0040*/ 	.byte	0x03, 0x19
        /*0042*/ 	.short	0x0a00


	//----- nvinfo : EIATTR_PARAM_CBANK
	.align		4
        /*0044*/ 	.byte	0x04, 0x0a
        /*0046*/ 	.short	(.L_74 - .L_73)
	.align		4
.L_73:
        /*0048*/ 	.word	index@(.nv.constant0._ZN7cutlass13device_kernelIN5flash11enable_sm90INS1_16FlashAttnFwdSm90INS1_25CollectiveMainloopFwdSm90ILi2EN4cute5tupleIJNS5_1CILi1EEES8_S8_EEENS6_IJNS7_ILi192EEENS7_ILi128EEENS7_ILi96EEEEEELi96ENS_10bfloat16_tEfNS_4arch4Sm90ELb0ELb0ELb0ELb0ELb1ELb0ELb0ELb0ELb1ELb1ELb1ELb0EEENS1_21CollectiveEpilogueFwdINS6_IJSA_SC_SB_EEES9_SE_SG_Li384ELb0ELb1ELb1ELb0EEENS1_19SingleTileSchedulerILb0ELb1ELb1ELi192EEEEEEEEEvNT_6ParamsE)
        /*004c*/ 	.short	0x0380
        /*004e*/ 	.short	0x0a00


	//----- nvinfo : EIATTR_SW_WAR
	.align		4
.L_74:
        /*0050*/ 	.byte	0x04, 0x36
        /*0052*/ 	.short	(.L_76 - .L_75)
.L_75:
        /*0054*/ 	.word	0x00000008
.L_76:


//--------------------- .nv.info._ZN7cutlass13device_kernelIN5flash11enable_sm90INS1_16FlashAttnFwdSm90INS1_25CollectiveMainloopFwdSm90ILi2EN4cute5tupleIJNS5_1CILi1EEES8_S8_EEENS6_IJNS7_ILi192EEENS7_ILi128EEENS7_ILi96EEEEEELi96ENS_10bfloat16_tEfNS_4arch4Sm90ELb0ELb0ELb0ELb1ELb1ELb0ELb0ELb0ELb1ELb1ELb1ELb0EEENS1_21CollectiveEpilogueFwdINS6_IJSA_SC_SB_EEES9_SE_SG_Li384ELb1ELb1ELb1ELb0EEENS1_36VarlenDynamicPersistentTileSchedulerILi192ELi128ELi384ELi128ELb1ELb1ELb1ELb0ELb1ELb1EEEEEEEEEvNT_6ParamsE --------------------------
	.section	.nv.info._ZN7cutlass13device_kernelIN5flash11enable_sm90INS1_16FlashAttnFwdSm90INS1_25CollectiveMainloopFwdSm90ILi2EN4cute5tupleIJNS5_1CILi1EEES8_S8_EEENS6_IJNS7_ILi192EEENS7_ILi128EEENS7_ILi96EEEEEELi96ENS_10bfloat16_tEfNS_4arch4Sm90ELb0ELb0ELb0ELb1ELb1ELb0ELb0ELb0ELb1ELb1ELb1ELb0EEENS1_21CollectiveEpilogueFwdINS6_IJSA_SC_SB_EEES9_SE_SG_Li384ELb1ELb1ELb1ELb0EEENS1_36VarlenDynamicPersistentTileSchedulerILi192ELi128ELi384ELi128ELb1ELb1ELb1ELb0ELb1ELb1EEEEEEEEEvNT_6ParamsE,"",@"SHT_CUDA_INFO"
	.sectionflags	@""
	.align	4


	//----- nvinfo : EIATTR_CUDA_API_VERSION
	.align		4
        /*0000*/ 	.byte	0x04, 0x37
        /*0002*/ 	.short	(.L_78 - .L_77)
.L_77:
        /*0004*/ 	.word	0x00000082


	//----- nvinfo : EIATTR_KPARAM_INFO
	.align		4
.L_78:
        /*0008*/ 	.byte	0x04, 0x17
        /*000a*/ 	.short	(.L_80 - .L_79)
.L_79:
        /*000c*/ 	.word	0x00000000
        /*0010*/ 	.short	0x0000
        /*0012*/ 	.short	0x0000
        /*0014*/ 	.byte	0x00, 0xf0, 0x01, 0x2a


	//----- nvinfo : EIATTR_SPARSE_MMA_MASK
	.align		4
.L_80:
        /*0018*/ 	.byte	0x03, 0x50
        /*001a*/ 	.short	0x0000


	//----- nvinfo : EIATTR_MAXREG_COUNT
	.align		4
        /*001c*/ 	.byte	0x03, 0x1b
        /*001e*/ 	.short	0x0080


	//----- nvinfo : EIATTR_MERCURY_ISA_VERSION
	.align		4
        /*0020*/ 	.byte	0x03, 0x5f
        /*0022*/ 	.short	0x0101


	//----- nvinfo : EIATTR_VRC_CTA_INIT_COUNT
	.align		4
        /*0024*/ 	.byte	0x02, 0x4a
	.zero		1
	.zero		1


	//----- nvinfo : EIATTR_EXIT_INSTR_OFFSETS
	.align		4
        /*0028*/ 	.byte	0x04, 0x1c
        /*002a*/ 	.short	(.L_82 - .L_81)


	//   ....[0]....
.L_81:
        /*002c*/ 	.word	0x00000010


	//----- nvinfo : EIATTR_MAX_THREADS
	.align		4
.L_82:
        /*0030*/ 	.byte	0x04, 0x05
        /*0032*/ 	.short	(.L_84 - .L_83)
.L_83:
        /*0034*/ 	.word	0x00000200
        /*0038*/ 	.word	0x00000001
        /*003c*/ 	.word	0x00000001


	//----- nvinfo : EIATTR_CBANK_PARAM_SIZE
	.align		4
.L_84:
        /*0040*/ 	.byte	0x03, 0x19
        /*0042*/ 	.short	0x0a80


	//----- nvinfo : EIATTR_PARAM_CBANK
	.align		4
        /*0044*/ 	.byte	0x04, 0x0a
        /*0046*/ 	.short	(.L_86 - .L_85)
	.align		4
.L_85:
        /*0048*/ 	.word	index@(.nv.constant0._ZN7cutlass13device_kernelIN5flash11enable_sm90INS1_16FlashAttnFwdSm90INS1_25CollectiveMainloopFwdSm90ILi2EN4cute5tupleIJNS5_1CILi1EEES8_S8_EEENS6_IJNS7_ILi192EEENS7_ILi128EEENS7_ILi96EEEEEELi96ENS_10bfloat16_tEfNS_4arch4Sm90ELb0ELb0ELb0ELb1ELb1ELb0ELb0ELb0ELb1ELb1ELb1ELb0EEENS1_21CollectiveEpilogueFwdINS6_IJSA_SC_SB_EEES9_SE_SG_Li384ELb1ELb1ELb1ELb0EEENS1_36VarlenDynamicPersistentTileSchedulerILi192ELi128ELi384ELi128ELb1ELb1ELb1ELb0ELb1ELb1EEEEEEEEEvNT_6ParamsE)
        /*004c*/ 	.short	0x0380
        /*004e*/ 	.short	0x0a80


	//----- nvinfo : EIATTR_SW_WAR
	.align		4
.L_86:
        /*0050*/ 	.byte	0x04, 0x36
        /*0052*/ 	.short	(.L_88 - .L_87)
.L_87:
        /*0054*/ 	.word	0x00000008
.L_88:


//--------------------- .nv.info._ZN7cutlass13device_kernelIN5flash11enable_sm90INS1_16FlashAttnFwdSm90INS1_25CollectiveMainloopFwdSm90ILi2EN4cute5tupleIJNS5_1CILi1EEES8_S8_EEENS6_IJNS7_ILi192EEENS7_ILi128EEENS7_ILi96EEEEEELi96ENS_10bfloat16_tEfNS_4arch4Sm90ELb0ELb0ELb0ELb1ELb1ELb1ELb0ELb0ELb1ELb1ELb1ELb0EEENS1_21CollectiveEpilogueFwdINS6_IJSA_SC_SB_EEES9_SE_SG_Li384ELb1ELb1ELb1ELb0EEENS1_36VarlenDynamicPersistentTileSchedulerILi192ELi128ELi384ELi128ELb1ELb1ELb1ELb0ELb1ELb1EEEEEEEEEvNT_6ParamsE --------------------------
	.section	.nv.info._ZN7cutlass13device_kernelIN5flash11enable_sm90INS1_16FlashAttnFwdSm90INS1_25CollectiveMainloopFwdSm90ILi2EN4cute5tupleIJNS5_1CILi1EEES8_S8_EEENS6_IJNS7_ILi192EEENS7_ILi128EEENS7_ILi96EEEEEELi96ENS_10bfloat16_tEfNS_4arch4Sm90ELb0ELb0ELb0ELb1ELb1ELb1ELb0ELb0ELb1ELb1ELb1ELb0EEENS1_21CollectiveEpilogueFwdINS6_IJSA_SC_SB_EEES9_SE_SG_Li384ELb1ELb1ELb1ELb0EEENS1_36VarlenDynamicPersistentTileSchedulerILi192ELi128ELi384ELi128ELb1ELb1ELb1ELb0ELb1ELb1EEEEEEEEEvNT_6ParamsE,"",@"SHT_CUDA_INFO"
	.sectionflags	@""
	.align	4


	//----- nvinfo : EIATTR_CUDA_API_VERSION
	.align		4
        /*0000*/ 	.byte	0x04, 0x37
        /*0002*/ 	.short	(.L_90 - .L_89)
.L_89:
        /*0004*/ 	.word	0x00000082


	//----- nvinfo : EIATTR_KPARAM_INFO
	.align		4
.L_90:
        /*0008*/ 	.byte	0x04, 0x17
        /*000a*/ 	.short	(.L_92 - .L_91)
.L_91:
        /*000c*/ 	.word	0x00000000
        /*0010*/ 	.short	0x0000
        /*0012*/ 	.short	0x0000
        /*0014*/ 	.byte	0x00, 0xf0, 0x01, 0x2a


	//----- nvinfo : EIATTR_SPARSE_MMA_MASK
	.align		4
.L_92:
        /*0018*/ 	.byte	0x03, 0x50
        /*001a*/ 	.short	0x0000


	//----- nvinfo : EIATTR_MAXREG_COUNT
	.align		4
        /*001c*/ 	.byte	0x03, 0x1b
        /*001e*/ 	.short	0x0080


	//----- nvinfo : EIATTR_MERCURY_ISA_VERSION
	.align		4
        /*0020*/ 	.byte	0x03, 0x5f
        /*0022*/ 	.short	0x0101


	//----- nvinfo : EIATTR_VRC_CTA_INIT_COUNT
	.align		4
        /*0024*/ 	.byte	0x02, 0x4a
	.zero		1
	.zero		1


	//----- nvinfo : EIATTR_EXIT_INSTR_OFFSETS
	.align		4
        /*0028*/ 	.byte	0x04, 0x1c
        /*002a*/ 	.short	(.L_94 - .L_93)


	//   ....[0]....
.L_93:
        /*002c*/ 	.word	0x00000010


	//----- nvinfo : EIATTR_MAX_THREADS
	.align		4
.L_94:
        /*0030*/ 	.byte	0x04, 0x05
        /*0032*/ 	.short	(.L_96 - .L_95)
.L_95:
        /*0034*/ 	.word	0x00000200
        /*0038*/ 	.word	0x00000001
        /*003c*/ 	.word	0x00000001


	//----- nvinfo : EIATTR_CBANK_PARAM_SIZE
	.align		4
.L_96:
        /*0040*/ 	.byte	0x03, 0x19
        /*0042*/ 	.short	0x0a80


	//----- nvinfo : EIATTR_PARAM_CBANK
	.align		4
        /*0044*/ 	.byte	0x04, 0x0a
        /*0046*/ 	.short	(.L_98 - .L_97)
	.align		4
.L_97:
        /*0048*/ 	.word	index@(.nv.constant0._ZN7cutlass13device_kernelIN5flash11enable_sm90INS1_16FlashAttnFwdSm90INS1_25CollectiveMainloopFwdSm90ILi2EN4cute5tupleIJNS5_1CILi1EEES8_S8_EEENS6_IJNS7_ILi192EEENS7_ILi128EEENS7_ILi96EEEEEELi96ENS_10bfloat16_tEfNS_4arch4Sm90ELb0ELb0ELb0ELb1ELb1ELb1ELb0ELb0ELb1ELb1ELb1ELb0EEENS1_21CollectiveEpilogueFwdINS6_IJSA_SC_SB_EEES9_SE_SG_Li384ELb1ELb1ELb1ELb0EEENS1_36VarlenDynamicPersistentTileSchedulerILi192ELi128ELi384ELi128ELb1ELb1ELb1ELb0ELb1ELb1EEEEEEEEEvNT_6ParamsE)
        /*004c*/ 	.short	0x0380
        /*004e*/ 	.short	0x0a80


	//----- nvinfo : EIATTR_SW_WAR
	.align		4
.L_98:
        /*0050*/ 	.byte	0x04, 0x36
        /*0052*/ 	.short	(.L_100 - .L_99)
.L_99:
        /*0054*/ 	.word	0x00000008
.L_100:


//--------------------- .nv.info._ZN7cutlass13device_kernelIN5flash11enable_sm90INS1_16FlashAttnFwdSm90INS1_25CollectiveMainloopFwdSm90ILi2EN4cute5tupleIJNS5_1CILi1EEES8_S8_EEENS6_IJNS7_ILi192EEENS7_ILi128EEENS7_ILi96EEEEEELi96ENS_10bfloat16_tEfNS_4arch4Sm90ELb0ELb1ELb0ELb0ELb1ELb0ELb0ELb0ELb1ELb1ELb1ELb0EEENS1_21CollectiveEpilogueFwdINS6_IJSA_SC_SB_EEES9_SE_SG_Li384ELb0ELb1ELb1ELb0EEENS1_19SingleTileSchedulerILb0ELb1ELb1ELi192EEEEEEEEEvNT_6ParamsE --------------------------
	.section	.nv.info._ZN7cutlass13device_kernelIN5flash11enable_sm90INS1_16FlashAttnFwdSm90INS1_25CollectiveMainloopFwdSm90ILi2EN4cute5tupleIJNS5_1CILi1EEES8_S8_EEENS6_IJNS7_ILi192EEENS7_ILi128EEENS7_ILi96EEEEEELi96ENS_10bfloat16_tEfNS_4arch4Sm90ELb0ELb1ELb0ELb0ELb1ELb0ELb0ELb0ELb1ELb1ELb1ELb0EEENS1_21CollectiveEpilogueFwdINS6_IJSA_SC_SB_EEES9_SE_SG_Li384ELb0ELb1ELb1ELb0EEENS1_19SingleTileSchedulerILb0ELb1ELb1ELi192EEEEEEEEEvNT_6ParamsE,"",@"SHT_CUDA_INFO"
	.sectionflags	@""
	.align	4


	//----- nvinfo : EIATTR_CUDA_API_VERSION
	.align		4
        /*0000*/ 	.byte	0x04, 0x37
        /*0002*/ 	.short	(.L_102 - .L_101)
.L_101:
        /*0004*/ 	.word	0x00000082


	//----- nvinfo : EIATTR_KPARAM_INFO
	.align		4
.L_102:
        /*0008*/ 	.byte	0x04, 0x17
        /*000a*/ 	.short	(.L_104 - .L_103)
.L_103:
        /*000c*/ 	.word	0x00000000
        /*0010*/ 	.short	0x0000
        /*0012*/ 	.short	0x0000
        /*0014*/ 	.byte	0x00, 0xf0, 0x01, 0x28


	//----- nvinfo : EIATTR_SPARSE_MMA_MASK
	.align		4
.L_104:
        /*0018*/ 	.byte	0x03, 0x50
        /*001a*/ 	.short	0x0000


	//----- nvinfo : EIATTR_MAXREG_COUNT
	.align		4
        /*001c*/ 	.byte	0x03, 0x1b
        /*001e*/ 	.short	0x0080


	//----- nvinfo : EIATTR_MERCURY_ISA_VERSION
	.align		4
        /*0020*/ 	.byte	0x03, 0x5f
        /*0022*/ 	.short	0x0101


	//----- nvinfo : EIATTR_VRC_CTA_INIT_COUNT
	.align		4
        /*0024*/ 	.byte	0x02, 0x4a
	.zero		1
	.zero		1


	//----- nvinfo : EIATTR_EXIT_INSTR_OFFSETS
	.align		4
        /*0028*/ 	.byte	0x04, 0x1c
        /*002a*/ 	.short	(.L_106 - .L_105)


	//   ....[0]....
.L_105:
        /*002c*/ 	.word	0x00000010


	//----- nvinfo : EIATTR_MAX_THREADS
	.align		4
.L_106:
        /*0030*/ 	.byte	0x04, 0x05
        /*0032*/ 	.short	(.L_108 - .L_107)
.L_107:
        /*0034*/ 	.word	0x00000200
        /*0038*/ 	.word	0x00000001
        /*003c*/ 	.word	0x00000001


	//----- nvinfo : EIATTR_CBANK_PARAM_SIZE
	.align		4
.L_108:
        /*0040*/ 	.byte	0x03, 0x19
        /*0042*/ 	.short	0x0a00


	//----- nvinfo : EIATTR_PARAM_CBANK
	.align		4
        /*0044*/ 	.byte	0x04, 0x0a
        /*0046*/ 	.short	(.L_110 - .L_109)
	.align		4
.L_109:
        /*0048*/ 	.word	index@(.nv.constant0._ZN7cutlass13device_kernelIN5flash11enable_sm90INS1_16FlashAttnFwdSm90INS1_25CollectiveMainloopFwdSm90ILi2EN4cute5tupleIJNS5_1CILi1EEES8_S8_EEENS6_IJNS7_ILi192EEENS7_ILi128EEENS7_ILi96EEEEEELi96ENS_10bfloat16_tEfNS_4arch4Sm90ELb0ELb1ELb0ELb0ELb1ELb0ELb0ELb0ELb1ELb1ELb1ELb0EEENS1_21CollectiveEpilogueFwdINS6_IJSA_SC_SB_EEES9_SE_SG_Li384ELb0ELb1ELb1ELb0EEENS1_19SingleTileSchedulerILb0ELb1ELb1ELi192EEEEEEEEEvNT_6ParamsE)
        /*004c*/ 	.short	0x0380
        /*004e*/ 	.short	0x0a00


	//----- nvinfo : EIATTR_SW_WAR
	.align		4
.L_110:
        /*0050*/ 	.byte	0x04, 0x36
        /*0052*/ 	.short	(.L_112 - .L_111)
.L_111:
        /*0054*/ 	.word	0x00000008
.L_112:


//--------------------- .nv.info._ZN7cutlass13device_kernelIN5flash11enable_sm90INS1_16FlashAttnFwdSm90INS1_25CollectiveMainloopFwdSm90ILi2EN4cute5tupleIJNS5_1CILi1EEES8_S8_EEENS6_IJNS7_ILi192EEENS7_ILi128EEENS7_ILi96EEEEEELi96ENS_10bfloat16_tEfNS_4arch4Sm90ELb0ELb1ELb0ELb1ELb1ELb0ELb0ELb0ELb1ELb1ELb1ELb0EEENS1_21CollectiveEpilogueFwdINS6_IJSA_SC_SB_EEES9_SE_SG_Li384ELb1ELb1ELb1ELb0EEENS1_36VarlenDynamicPersistentTileSchedulerILi192ELi128ELi384ELi128ELb1ELb1ELb1ELb1ELb0ELb1EEEEEEEEEvNT_6ParamsE --------------------------
	.section	.nv.info._ZN7cutlass13device_kernelIN5flash11enable_sm90INS1_16FlashAttnFwdSm90INS1_25CollectiveMainloopFwdSm90ILi2EN4cute5tupleIJNS5_1CILi1EEES8_S8_EEENS6_IJNS7_ILi192EEENS7_ILi128EEENS7_ILi96EEEEEELi96ENS_10bfloat16_tEfNS_4arch4Sm90ELb0ELb1ELb0ELb1ELb1ELb0ELb0ELb0ELb1ELb1ELb1ELb0EEENS1_21CollectiveEpilogueFwdINS6_IJSA_SC_SB_EEES9_SE_SG_Li384ELb1ELb1ELb1ELb0EEENS1_36VarlenDynamicPersistentTileSchedulerILi192ELi128ELi384ELi128ELb1ELb1ELb1ELb1ELb0ELb1EEEEEEEEEvNT_6ParamsE,"",@"SHT_CUDA_INFO"
	.sectionflags	@""
	.align	4


	//----- nvinfo : EIATTR_CUDA_API_VERSION
	.align		4
        /*0000*/ 	.byte	0x04, 0x37
        /*0002*/ 	.short	(.L_114 - .L_113)
.L_113:
        /*0004*/ 	.word	0x00000082


	//----- nvinfo : EIATTR_KPARAM_INFO
	.align		4
.L_114:
        /*0008*/ 	.byte	0x04, 0x17
        /*000a*/ 	.short	(.L_116 - .L_115)
.L_115:
        /*000c*/ 	.word	0x00000000
        /*0010*/ 	.short	0x0000
        /*0012*/ 	.short	0x0000
        /*0014*/ 	.byte	0x00, 0xf0, 0x01, 0x2a


	//----- nvinfo : EIATTR_SPARSE_MMA_MASK
	.align		4
.L_116:
        /*0018*/ 	.byte	0x03, 0x50
        /*001a*/ 	.short	0x0000


	//----- nvinfo : EIATTR_MAXREG_COUNT
	.align		4
        /*001c*/ 	.byte	0x03, 0x1b
        /*001e*/ 	.short	0x0080


	//----- nvinfo : EIATTR_MERCURY_ISA_VERSION
	.align		4
        /*0020*/ 	.byte	0x03, 0x5f
        /*0022*/ 	.short	0x0101


	//----- nvinfo : EIATTR_VRC_CTA_INIT_COUNT
	.align		4
        /*0024*/ 	.byte	0x02, 0x4a
	.zero		1
	.zero		1


	//----- nvinfo : EIATTR_EXIT_INSTR_OFFSETS
	.align		4
        /*0028*/ 	.byte	0x04, 0x1c
        /*002a*/ 	.short	(.L_118 - .L_117)


	//   ....[0]....
.L_117:
        /*002c*/ 	.word	0x00000010


	//----- nvinfo : EIATTR_MAX_THREADS
	.align		4
.L_118:
        /*0030*/ 	.byte	0x04, 0x05
        /*0032*/ 	.short	(.L_120 - .L_119)
.L_119:
        /*0034*/ 	.word	0x00000200
        /*0038*/ 	.word	0x00000001
        /*003c*/ 	.word	0x00000001


	//----- nvinfo : EIATTR_CBANK_PARAM_SIZE
	.align		4
.L_120:
        /*0040*/ 	.byte	0x03, 0x19
        /*0042*/ 	.short	0x0a80


	//----- nvinfo : EIATTR_PARAM_CBANK
	.align		4
        /*0044*/ 	.byte	0x04, 0x0a
        /*0046*/ 	.short	(.L_122 - .L_121)
	.align		4
.L_121:
        /*0048*/ 	.word	index@(.nv.constant0._ZN7cutlass13device_kernelIN5flash11enable_sm90INS1_16FlashAttnFwdSm90INS1_25CollectiveMainloopFwdSm90ILi2EN4cute5tupleIJNS5_1CILi1EEES8_S8_EEENS6_IJNS7_ILi192EEENS7_ILi128EEENS7_ILi96EEEEEELi96ENS_10bfloat16_tEfNS_4arch4Sm90ELb0ELb1ELb0ELb1ELb1ELb0ELb0ELb0ELb1ELb1ELb1ELb0EEENS1_21CollectiveEpilogueFwdINS6_IJSA_SC_SB_EEES9_SE_SG_Li384ELb1ELb1ELb1ELb0EEENS1_36VarlenDynamicPersistentTileSchedulerILi192ELi128ELi384ELi128ELb1ELb1ELb1ELb1ELb0ELb1EEEEEEEEEvNT_6ParamsE)
        /*004c*/ 	.short	0x0380
        /*004e*/ 	.short	0x0a80


	//----- nvinfo : EIATTR_SW_WAR
	.align		4
.L_122:
        /*0050*/ 	.byte	0x04, 0x36
        /*0052*/ 	.short	(.L_124 - .L_123)
.L_123:
        /*0054*/ 	.word	0x00000008
.L_124:


//--------------------- .nv.info._ZN7cutlass13device_kernelIN5flash11enable_sm90INS1_16FlashAttnFwdSm90INS1_25CollectiveMainloopFwdSm90ILi2EN4cute5tupleIJNS5_1CILi1EEES8_S8_EEENS6_IJNS7_ILi192EEENS7_ILi128EEENS7_ILi96EEEEEELi96ENS_10bfloat16_tEfNS_4arch4Sm90ELb0ELb1ELb0ELb1ELb1ELb1ELb0ELb0ELb1ELb1ELb1ELb0EEENS1_21CollectiveEpilogueFwdINS6_IJSA_SC_SB_EEES9_SE_SG_Li384ELb1ELb1ELb1ELb0EEENS1_36VarlenDynamicPersistentTileSchedulerILi192ELi128ELi384ELi128ELb1ELb1ELb1ELb1ELb0ELb1EEEEEEEEEvNT_6ParamsE --------------------------
	.section	.nv.info._ZN7cutlass13device_kernelIN5flash11enable_sm90INS1_16FlashAttnFwdSm90INS1_25CollectiveMainloopFwdSm90ILi2EN4cute5tupleIJNS5_1CILi1EEES8_S8_EEENS6_IJNS7_ILi192EEENS7_ILi128EEENS7_ILi96EEEEEELi96ENS_10bfloat16_tEfNS_4arch4Sm90ELb0ELb1ELb0ELb1ELb1ELb1ELb0ELb0ELb1ELb1ELb1ELb0EEENS1_21CollectiveEpilogueFwdINS6_IJSA_SC_SB_EEES9_SE_SG_Li384ELb1ELb1ELb1ELb0EEENS1_36VarlenDynamicPersistentTileSchedulerILi192ELi128ELi384ELi128ELb1ELb1ELb1ELb1ELb0ELb1EEEEEEEEEvNT_6ParamsE,"",@"SHT_CUDA_INFO"
	.sectionflags	@""
	.align	4


	//----- nvinfo : EIATTR_CUDA_API_VERSION
	.align		4
        /*0000*/ 	.byte	0x04, 0x37
        /*0002*/ 	.short	(.L_126 - .L_125)
.L_125:
        /*0004*/ 	.word	0x00000082


	//----- nvinfo : EIATTR_KPARAM_INFO
	.align		4
.L_126:
        /*0008*/ 	.byte	0x04, 0x17
        /*000a*/ 	.short	(.L_128 - .L_127)
.L_127:
        /*000c*/ 	.word	0x00000000
        /*0010*/ 	.short	0x0000
        /*0012*/ 	.short	0x0000
        /*0014*/ 	.byte	0x00, 0xf0, 0x01, 0x2a


	//----- nvinfo : EIATTR_SPARSE_MMA_MASK
	.align		4
.L_128:
        /*0018*/ 	.byte	0x03, 0x50
        /*001a*/ 	.short	0x0000


	//----- nvinfo : EIATTR_MAXREG_COUNT
	.align		4
        /*001c*/ 	.byte	0x03, 0x1b
        /*001e*/ 	.short	0x0080


	//----- nvinfo : EIATTR_MERCURY_ISA_VERSION
	.align		4
        /*0020*/ 	.byte	0x03, 0x5f
        /*0022*/ 	.short	0x0101


	//----- nvinfo : EIATTR_VRC_CTA_INIT_COUNT
	.align		4
        /*0024*/ 	.byte	0x02, 0x4a
	.zero		1
	.zero		1


	//----- nvinfo : EIATTR_EXIT_INSTR_OFFSETS
	.align		4
        /*0028*/ 	.byte	0x04, 0x1c
        /*002a*/ 	.short	(.L_130 - .L_129)


	//   ....[0]....
.L_129:
        /*002c*/ 	.word	0x00000010


	//----- nvinfo : EIATTR_MAX_THREADS
	.align		4
.L_130:
        /*0030*/ 	.byte	0x04, 0x05
        /*0032*/ 	.short	(.L_132 - .L_131)
.L_131:
        /*0034*/ 	.word	0x00000200
        /*0038*/ 	.word	0x00000001
        /*003c*/ 	.word	0x00000001


	//----- nvinfo : EIATTR_CBANK_PARAM_SIZE
	.align		4
.L_132:
        /*0040*/ 	.byte	0x03, 0x19
        /*0042*/ 	.short	0x0a80


	//----- nvinfo : EIATTR_PARAM_CBANK
	.align		4
        /*0044*/ 	.byte	0x04, 0x0a
        /*0046*/ 	.short	(.L_134 - .L_133)
	.align		4
.L_133:
        /*0048*/ 	.word	index@(.nv.constant0._ZN7cutlass13device_kernelIN5flash11enable_sm90INS1_16FlashAttnFwdSm90INS1_25CollectiveMainloopFwdSm90ILi2EN4cute5tupleIJNS5_1CILi1EEES8_S8_EEENS6_IJNS7_ILi192EEENS7_ILi128EEENS7_ILi96EEEEEELi96ENS_10bfloat16_tEfNS_4arch4Sm90ELb0ELb1ELb0ELb1ELb1ELb1ELb0ELb0ELb1ELb1ELb1ELb0EEENS1_21CollectiveEpilogueFwdINS6_IJSA_SC_SB_EEES9_SE_SG_Li384ELb1ELb1ELb1ELb0EEENS1_36VarlenDynamicPersistentTileSchedulerILi192ELi128ELi384ELi128ELb1ELb1ELb1ELb1ELb0ELb1EEEEEEEEEvNT_6ParamsE)
        /*004c*/ 	.short	0x0380
        /*004e*/ 	.short	0x0a80


	//----- nvinfo : EIATTR_SW_WAR
	.align		4
.L_134:
        /*0050*/ 	.byte	0x04, 0x36
        /*0052*/ 	.short	(.L_136 - .L_135)
.L_135:
        /*0054*/ 	.word	0x00000008
.L_136:


//--------------------- .nv.info._ZN7cutlass13device_kernelIN5flash11enable_sm90INS1_16FlashAttnFwdSm90INS1_25CollectiveMainloopFwdSm90ILi2EN4cute5tupleIJNS5_1CILi1EEES8_S8_EEENS6_IJNS7_ILi192EEENS7_ILi128EEENS7_ILi96EEEEEELi96ENS_10bfloat16_tEfNS_4arch4Sm90ELb1ELb0ELb0ELb0ELb1ELb0ELb0ELb0ELb1ELb1ELb1ELb0EEENS1_21CollectiveEpilogueFwdINS6_IJSA_SC_SB_EEES9_SE_SG_Li384ELb0ELb1ELb1ELb0EEENS1_19SingleTileSchedulerILb0ELb1ELb1ELi192EEEEEEEEEvNT_6ParamsE --------------------------
	.section	.nv.info._ZN7cutlass13device_kernelIN5flash11enable_sm90INS1_16FlashAttnFwdSm90INS1_25CollectiveMainloopFwdSm90ILi2EN4cute5tupleIJNS5_1CILi1EEES8_S8_EEENS6_IJNS7_ILi192EEENS7_ILi128EEENS7_ILi96EEEEEELi96ENS_10bfloat16_tEfNS_4arch4Sm90ELb1ELb0ELb0ELb0ELb1ELb0ELb0ELb0ELb1ELb1ELb1ELb0EEENS1_21CollectiveEpilogueFwdINS6_IJSA_SC_SB_EEES9_SE_SG_Li384ELb0ELb1ELb1ELb0EEENS1_19SingleTileSchedulerILb0ELb1ELb1ELi192EEEEEEEEEvNT_6ParamsE,"",@"SHT_CUDA_INFO"
	.sectionflags	@""
	.align	4


	//----- nvinfo : EIATTR_CUDA_API_VERSION
	.align		4
        /*0000*/ 	.byte	0x04, 0x37
        /*0002*/ 	.short	(.L_138 - .L_137)
.L_137:
        /*0004*/ 	.word	0x00000082


	//----- nvinfo : EIATTR_KPARAM_INFO
	.align		4
.L_138:
        /*0008*/ 	.byte	0x04, 0x17
        /*000a*/ 	.short	(.L_140 - .L_139)
.L_139:
        /*000c*/ 	.word	0x00000000
        /*0010*/ 	.short	0x0000
        /*0012*/ 	.short	0x0000
        /*0014*/ 	.byte	0x00, 0xf0, 0x01, 0x28


	//----- nvinfo : EIATTR_SPARSE_MMA_MASK
	.align		4
.L_140:
        /*0018*/ 	.byte	0x03, 0x50
        /*001a*/ 	.short	0x0000


	//----- nvinfo : EIATTR_MAXREG_COUNT
	.align		4
        /*001c*/ 	.byte	0x03, 0x1b
        /*001e*/ 	.short	0x0080


	//----- nvinfo : EIATTR_MERCURY_ISA_VERSION
	.align		4
        /*0020*/ 	.byte	0x03, 0x5f
        /*0022*/ 	.short	0x0101


	//----- nvinfo : EIATTR_VRC_CTA_INIT_COUNT
	.align		4
        /*0024*/ 	.byte	0x02, 0x4a
	.zero		1
	.zero		1


	//----- nvinfo : EIATTR_EXIT_INSTR_OFFSETS
	.align		4
        /*0028*/ 	.byte	0x04, 0x1c
        /*002a*/ 	.short	(.L_142 - .L_141)


	//   ....[0]....
.L_141:
        /*002c*/ 	.word	0x00000010


	//----- nvinfo : EIATTR_MAX_THREADS
	.align		4
.L_142:
        /*0030*/ 	.byte	0x04, 0x05
        /*0032*/ 	.short	(.L_144 - .L_143)
.L_143:
        /*0034*/ 	.word	0x00000200
        /*0038*/ 	.word	0x00000001
        /*003c*/ 	.word	0x00000001


	//----- nvinfo : EIATTR_CBANK_PARAM_SIZE
	.align		4
.L_144:
        /*0040*/ 	.byte	0x03, 0x19
        /*0042*/ 	.short	0x0a00


	//----- nvinfo : EIATTR_PARAM_CBANK
	.align		4
        /*0044*/ 	.byte	0x04, 0x0a
        /*0046*/ 	.short	(.L_146 - .L_145)
	.align		4
.L_145:
        /*0048*/ 	.word	index@(.nv.constant0._ZN7cutlass13device_kernelIN5flash11enable_sm90INS1_16FlashAttnFwdSm90INS1_25CollectiveMainloopFwdSm90ILi2EN4cute5tupleIJNS5_1CILi1EEES8_S8_EEENS6_IJNS7_ILi192EEENS7_ILi128EEENS7_ILi96EEEEEELi96ENS_10bfloat16_tEfNS_4arch4Sm90ELb1ELb0ELb0ELb0ELb1ELb0ELb0ELb0ELb1ELb1ELb1ELb0EEENS1_21CollectiveEpilogueFwdINS6_IJSA_SC_SB_EEES9_SE_SG_Li384ELb0ELb1ELb1ELb0EEENS1_19SingleTileSchedulerILb0ELb1ELb1ELi192EEEEEEEEEvNT_6ParamsE)
        /*004c*/ 	.short	0x0380
        /*004e*/ 	.short	0x0a00


	//----- nvinfo : EIATTR_SW_WAR
	.align		4
.L_146:
        /*0050*/ 	.byte	0x04, 0x36
        /*0052*/ 	.short	(.L_148 - .L_147)
.L_147:
        /*0054*/ 	.word	0x00000008
.L_148:


//--------------------- .nv.info._ZN7cutlass13device_kernelIN5flash11enable_sm90INS1_16FlashAttnFwdSm90INS1_25CollectiveMainloopFwdSm90ILi2EN4cute5tupleIJNS5_1CILi1EEES8_S8_EEENS6_IJNS7_ILi192EEENS7_ILi128EEENS7_ILi96EEEEEELi96ENS_10bfloat16_tEfNS_4arch4Sm90ELb1ELb0ELb0ELb1ELb1ELb0ELb0ELb0ELb1ELb1ELb1ELb0EEENS1_21CollectiveEpilogueFwdINS6_IJSA_SC_SB_EEES9_SE_SG_Li384ELb1ELb1ELb1ELb0EEENS1_36VarlenDynamicPersistentTileSchedulerILi192ELi128ELi384ELi128ELb1ELb1ELb1ELb1ELb1ELb1EEEEEEEEEvNT_6ParamsE --------------------------
	.section	.nv.info._ZN7cutlass13device_kernelIN5flash11enable_sm90INS1_16FlashAttnFwdSm90INS1_25CollectiveMainloopFwdSm90ILi2EN4cute5tupleIJNS5_1CILi1EEES8_S8_EEENS6_IJNS7_ILi192EEENS7_ILi128EEENS7_ILi96EEEEEELi96ENS_10bfloat16_tEfNS_4arch4Sm90ELb1ELb0ELb0ELb1ELb1ELb0ELb0ELb0ELb1ELb1ELb1ELb0EEENS1_21CollectiveEpilogueFwdINS6_IJSA_SC_SB_EEES9_SE_SG_Li384ELb1ELb1ELb1ELb0EEENS1_36VarlenDynamicPersistentTileSchedulerILi192ELi128ELi384ELi128ELb1ELb1ELb1ELb1ELb1ELb1EEEEEEEEEvNT_6ParamsE,"",@"SHT_CUDA_INFO"
	.sectionflags	@""
	.align	4


	//----- nvinfo : EIATTR_CUDA_API_VERSION
	.align		4
        /*0000*/ 	.byte	0x04, 0x37
        /*0002*/ 	.short	(.L_150 - .L_149)
.L_149:
        /*0004*/ 	.word	0x00000082


	//----- nvinfo : EIATTR_KPARAM_INFO
	.align		4
.L_150:
        /*0008*/ 	.byte	0x04, 0x17
        /*000a*/ 	.short	(.L_152 - .L_151)
.L_151:
        /*000c*/ 	.word	0x00000000
        /*0010*/ 	.short	0x0000
        /*0012*/ 	.short	0x0000
        /*0014*/ 	.byte	0x00, 0xf0, 0x01, 0x2a


	//----- nvinfo : EIATTR_SPARSE_MMA_MASK
	.align		4
.L_152:
        /*0018*/ 	.byte	0x03, 0x50
        /*001a*/ 	.short	0x0000


	//----- nvinfo : EIATTR_MAXREG_COUNT
	.align		4
        /*001c*/ 	.byte	0x03, 0x1b
        /*001e*/ 	.short	0x0080


	//----- nvinfo : EIATTR_MERCURY_ISA_VERSION
	.align		4
        /*0020*/ 	.byte	0x03, 0x5f
        /*0022*/ 	.short	0x0101


	//----- nvinfo : EIATTR_VRC_CTA_INIT_COUNT
	.align		4
        /*0024*/ 	.byte	0x02, 0x4a
	.zero		1
	.zero		1


	//----- nvinfo : EIATTR_EXIT_INSTR_OFFSETS
	.align		4
        /*0028*/ 	.byte	0x04, 0x1c
        /*002a*/ 	.short	(.L_154 - .L_153)


	//   ....[0]....
.L_153:
        /*002c*/ 	.word	0x00000010


	//----- nvinfo : EIATTR_MAX_THREADS
	.align		4
.L_154:
        /*0030*/ 	.byte	0x04, 0x05
        /*0032*/ 	.short	(.L_156 - .L_155)
.L_155:
        /*0034*/ 	.word	0x00000200
        /*0038*/ 	.word	0x00000001
        /*003c*/ 	.word	0x00000001


	//----- nvinfo : EIATTR_CBANK_PARAM_SIZE
	.align		4
.L_156:
        /*0040*/ 	.byte	0x03, 0x19
        /*0042*/ 	.short	0x0a80


	//----- nvinfo : EIATTR_PARAM_CBANK
	.align		4
        /*0044*/ 	.byte	0x04, 0x0a
        /*0046*/ 	.short	(.L_158 - .L_157)
	.align		4
.L_157:
        /*0048*/ 	.word	index@(.nv.constant0._ZN7cutlass13device_kernelIN5flash11enable_sm90INS1_16FlashAttnFwdSm90INS1_25CollectiveMainloopFwdSm90ILi2EN4cute5tupleIJNS5_1CILi1EEES8_S8_EEENS6_IJNS7_ILi192EEENS7_ILi128EEENS7_ILi96EEEEEELi96ENS_10bfloat16_tEfNS_4arch4Sm90ELb1ELb0ELb0ELb1ELb1ELb0ELb0ELb0ELb1ELb1ELb1ELb0EEENS1_21CollectiveEpilogueFwdINS6_IJSA_SC_SB_EEES9_SE_SG_Li384ELb1ELb1ELb1ELb0EEENS1_36VarlenDynamicPersistentTileSchedulerILi192ELi128ELi384ELi128ELb1ELb1ELb1ELb1ELb1ELb1EEEEEEEEEvNT_6ParamsE)
        /*004c*/ 	.short	0x0380
        /*004e*/ 	.short	0x0a80


	//----- nvinfo : EIATTR_SW_WAR
	.align		4
.L_158:
        /*0050*/ 	.byte	0x04, 0x36
        /*0052*/ 	.short	(.L_160 - .L_159)
.L_159:
        /*0054*/ 	.word	0x00000008
.L_160:


//--------------------- .nv.info._ZN7cutlass13device_kernelIN5flash11enable_sm90INS1_16FlashAttnFwdSm90INS1_25CollectiveMainloopFwdSm90ILi2EN4cute5tupleIJNS5_1CILi1EEES8_S8_EEENS6_IJNS7_ILi192EEENS7_ILi128EEENS7_ILi96EEEEEELi96ENS_10bfloat16_tEfNS_4arch4Sm90ELb1ELb0ELb0ELb1ELb1ELb1ELb0ELb0ELb1ELb1ELb1ELb0EEENS1_21CollectiveEpilogueFwdINS6_IJSA_SC_SB_EEES9_SE_SG_Li384ELb1ELb1ELb1ELb0EEENS1_36VarlenDynamicPersistentTileSchedulerILi192ELi128ELi384ELi128ELb1ELb1ELb1ELb1ELb1ELb1EEEEEEEEEvNT_6ParamsE --------------------------
	.section	.nv.info._ZN7cutlass13device_kernelIN5flash11enable_sm90INS1_16FlashAttnFwdSm90INS1_25CollectiveMainloopFwdSm90ILi2EN4cute5tupleIJNS5_1CILi1EEES8_S8_EEENS6_IJNS7_ILi192EEENS7_ILi128EEENS7_ILi96EEEEEELi96ENS_10bfloat16_tEfNS_4arch4Sm90ELb1ELb0ELb0ELb1ELb1ELb1ELb0ELb0ELb1ELb1ELb1ELb0EEENS1_21CollectiveEpilogueFwdINS6_IJSA_SC_SB_EEES9_SE_SG_Li384ELb1ELb1ELb1ELb0EEENS1_36VarlenDynamicPersistentTileSchedulerILi192ELi128ELi384ELi128ELb1ELb1ELb1ELb1ELb1ELb1EEEEEEEEEvNT_6ParamsE,"",@"SHT_CUDA_INFO"
	.sectionflags	@""
	.align	4


	//----- nvinfo : EIATTR_CUDA_API_VERSION
	.align		4
        /*0000*/ 	.byte	0x04, 0x37
        /*0002*/ 	.short	(.L_162 - .L_161)
.L_161:
        /*0004*/ 	.word	0x00000082


	//----- nvinfo : EIATTR_KPARAM_INFO
	.align		4
.L_162:
        /*0008*/ 	.byte	0x04, 0x17
        /*000a*/ 	.short	(.L_164 - .L_163)
.L_163:
        /*000c*/ 	.word	0x00000000
        /*0010*/ 	.short	0x0000
        /*0012*/ 	.short	0x0000
        /*0014*/ 	.byte	0x00, 0xf0, 0x01, 0x2a


	//----- nvinfo : EIATTR_SPARSE_MMA_MASK
	.align		4
.L_164:
        /*0018*/ 	.byte	0x03, 0x50
        /*001a*/ 	.short	0x0000


	//----- nvinfo : EIATTR_MAXREG_COUNT
	.align		4
        /*001c*/ 	.byte	0x03, 0x1b
        /*001e*/ 	.short	0x0080


	//----- nvinfo : EIATTR_MERCURY_ISA_VERSION
	.align		4
        /*0020*/ 	.byte	0x03, 0x5f
        /*0022*/ 	.short	0x0101


	//----- nvinfo : EIATTR_VRC_CTA_INIT_COUNT
	.align		4
        /*0024*/ 	.byte	0x02, 0x4a
	.zero		1
	.zero		1


	//----- nvinfo : EIATTR_EXIT_INSTR_OFFSETS
	.align		4
        /*0028*/ 	.byte	0x04, 0x1c
        /*002a*/ 	.short	(.L_166 - .L_165)


	//   ....[0]....
.L_165:
        /*002c*/ 	.word	0x00000010


	//----- nvinfo : EIATTR_MAX_THREADS
	.align		4
.L_166:
        /*0030*/ 	.byte	0x04, 0x05
        /*0032*/ 	.short	(.L_168 - .L_167)
.L_167:
        /*0034*/ 	.word	0x00000200
        /*0038*/ 	.word	0x00000001
        /*003c*/ 	.word	0x00000001


	//----- nvinfo : EIATTR_CBANK_PARAM_SIZE
	.align		4
.L_168:
        /*0040*/ 	.byte	0x03, 0x19
        /*0042*/ 	.short	0x0a80


	//----- nvinfo : EIATTR_PARAM_CBANK
	.align		4
        /*0044*/ 	.byte	0x04, 0x0a
        /*0046*/ 	.short	(.L_170 - .L_169)
	.align		4
.L_169:
        /*0048*/ 	.word	index@(.nv.constant0._ZN7cutlass13device_kernelIN5flash11enable_sm90INS1_16FlashAttnFwdSm90INS1_25CollectiveMainloopFwdSm90ILi2EN4cute5tupleIJNS5_1CILi1EEES8_S8_EEENS6_IJNS7_ILi192EEENS7_ILi128EEENS7_ILi96EEEEEELi96ENS_10bfloat16_tEfNS_4arch4Sm90ELb1ELb0ELb0ELb1ELb1ELb1ELb0ELb0ELb1ELb1ELb1ELb0EEENS1_21CollectiveEpilogueFwdINS6_IJSA_SC_SB_EEES9_SE_SG_Li384ELb1ELb1ELb1ELb0EEENS1_36VarlenDynamicPersistentTileSchedulerILi192ELi128ELi384ELi128ELb1ELb1ELb1ELb1ELb1ELb1EEEEEEEEEvNT_6ParamsE)
        /*004c*/ 	.short	0x0380
        /*004e*/ 	.short	0x0a80


	//----- nvinfo : EIATTR_SW_WAR
	.align		4
.L_170:
        /*0050*/ 	.byte	0x04, 0x36
        /*0052*/ 	.short	(.L_172 - .L_171)
.L_171:
        /*0054*/ 	.word	0x00000008
.L_172:


//--------------------- .nv.callgraph             --------------------------
	.section	.nv.callgraph,"",@"SHT_CUDA_CALLGRAPH"
	.align	4
	.sectionentsize	8
	.align		4
        /*0000*/ 	.word	0x00000000
	.align		4
        /*0004*/ 	.word	0xffffffff
	.align		4
        /*0008*/ 	.word	0x00000000
	.align		4
        /*000c*/ 	.word	0xfffffffe
	.align		4
        /*0010*/ 	.word	0x00000000
	.align		4
        /*0014*/ 	.word	0xfffffffd
	.align		4
        /*0018*/ 	.word	0x00000000
	.align		4
        /*001c*/ 	.word	0xfffffffc


//--------------------- .nv.constant4             --------------------------
	.section	.nv.constant4,"a",@progbits
	.align	8
	.align		8
.nv.constant4:
        /*0000*/ 	.dword	_ZN77_INTERNAL_fbd605a9_41_flash_fwd_hdim96_bf16_paged_split_sm90_cu_ceb34e2a_37174cuda3std3__45__cpo5beginE
	.align		8
        /*0008*/ 	.dword	_ZN77_INTERNAL_fbd605a9_41_flash_fwd_hdim96_bf16_paged_split_sm90_cu_ceb34e2a_37174cuda3std3__45__cpo3endE
	.align		8
        /*0010*/ 	.dword	_ZN77_INTERNAL_fbd605a9_41_flash_fwd_hdim96_bf16_paged_split_sm90_cu_ceb34e2a_37174cuda3std3__45__cpo6cbeginE
	.align		8
        /*0018*/ 	.dword	_ZN77_INTERNAL_fbd605a9_41_flash_fwd_hdim96_bf16_paged_split_sm90_cu_ceb34e2a_37174cuda3std3__45__cpo4cendE
	.align		8
        /*0020*/ 	.dword	_ZN77_INTERNAL_fbd605a9_41_flash_fwd_hdim96_bf16_paged_split_sm90_cu_ceb34e2a_37174cuda3std3__479_GLOBAL__N__fbd605a9_41_flash_fwd_hdim96_bf16_paged_split_sm90_cu_ceb34e2a_37176ignoreE
	.align		8
        /*0028*/ 	.dword	_ZN77_INTERNAL_fbd605a9_41_flash_fwd_hdim96_bf16_paged_split_sm90_cu_ceb34e2a_37174cuda3std3__419piecewise_constructE
	.align		8
        /*0030*/ 	.dword	_ZN77_INTERNAL_fbd605a9_41_flash_fwd_hdim96_bf16_paged_split_sm90_cu_ceb34e2a_37174cuda3std3__48in_placeE
	.align		8
        /*0038*/ 	.dword	_ZN77_INTERNAL_fbd605a9_41_flash_fwd_hdim96_bf16_paged_split_sm90_cu_ceb34e2a_37174cuda3std6ranges3__45__cpo4swapE
	.align		8
        /*0040*/ 	.dword	_ZN77_INTERNAL_fbd605a9_41_flash_fwd_hdim96_bf16_paged_split_sm90_cu_ceb34e2a_37174cuda3std6ranges3__45__cpo9iter_moveE
	.align		8
        /*0048*/ 	.dword	_ZN77_INTERNAL_fbd605a9_41_flash_fwd_hdim96_bf16_paged_split_sm90_cu_ceb34e2a_37174cute7productE
	.align		8
        /*0050*/ 	.dword	_ZN77_INTERNAL_fbd605a9_41_flash_fwd_hdim96_bf16_paged_split_sm90_cu_ceb34e2a_37174cute1_E


//--------------------- .text._ZN7cutlass13device_kernelIN5flash11enable_sm90INS1_16FlashAttnFwdSm90INS1_25CollectiveMainloopFwdSm90ILi2EN4cute5tupleIJNS5_1CILi1EEES8_S8_EEENS6_IJNS7_ILi192EEENS7_ILi128EEENS7_ILi96EEEEEELi96ENS_10bfloat16_tEfNS_4arch4Sm90ELb0ELb0ELb0ELb0ELb1ELb0ELb0ELb0ELb1ELb1ELb1ELb0EEENS1_21CollectiveEpilogueFwdINS6_IJSA_SC_SB_EEES9_SE_SG_Li384ELb0ELb1ELb1ELb0EEENS1_19SingleTileSchedulerILb0ELb1ELb1ELi192EEEEEEEEEvNT_6ParamsE --------------------------
	.section	.text._ZN7cutlass13device_kernelIN5flash11enable_sm90INS1_16FlashAttnFwdSm90INS1_25CollectiveMainloopFwdSm90ILi2EN4cute5tupleIJNS5_1CILi1EEES8_S8_EEENS6_IJNS7_ILi192EEENS7_ILi128EEENS7_ILi96EEEEEELi96ENS_10bfloat16_tEfNS_4arch4Sm90ELb0ELb0ELb0ELb0ELb1ELb0ELb0ELb0ELb1ELb1ELb1ELb0EEENS1_21CollectiveEpilogueFwdINS6_IJSA_SC_SB_EEES9_SE_SG_Li384ELb0ELb1ELb1ELb0EEENS1_19SingleTileSchedulerILb0ELb1ELb1ELi192EEEEEEEEEvNT_6ParamsE,"ax",@progbits
	.align	128
.text._ZN7cutlass13device_kernelIN5flash11enable_sm90INS1_16FlashAttnFwdSm90INS1_25CollectiveMainloopFwdSm90ILi2EN4cute5tupleIJNS5_1CILi1EEES8_S8_EEENS6_IJNS7_ILi192EEENS7_ILi128EEENS7_ILi96EEEEEELi96ENS_10bfloat16_tEfNS_4arch4Sm90ELb0ELb0ELb0ELb0ELb1ELb0ELb0ELb0ELb1ELb1ELb1ELb0EEENS1_21CollectiveEpilogueFwdINS6_IJSA_SC_SB_EEES9_SE_SG_Li384ELb0ELb1ELb1ELb0EEENS1_19SingleTileSchedulerILb0ELb1ELb1ELi192EEEEEEEEEvNT_6ParamsE:
        .type           _ZN7cutlass13device_kernelIN5flash11enable_sm90INS1_16FlashAttnFwdSm90INS1_25CollectiveMainloopFwdSm90ILi2EN4cute5tupleIJNS5_1CILi1EEES8_S8_EEENS6_IJNS7_ILi192EEENS7_ILi128EEENS7_ILi96EEEEEELi96ENS_10bfloat16_tEfNS_4arch4Sm90ELb0ELb0ELb0ELb0ELb1ELb0ELb0ELb0ELb1ELb1ELb1ELb0EEENS1_21CollectiveEpilogueFwdINS6_IJSA_SC_SB_EEES9_SE_SG_Li384ELb0ELb1ELb1ELb0EEENS1_19SingleTileSchedulerILb0ELb1ELb1ELi192EEEEEEEEEvNT_6ParamsE,@function
        .size           _ZN7cutlass13device_kernelIN5flash11enable_sm90INS1_16FlashAttnFwdSm90INS1_25CollectiveMainloopFwdSm90ILi2EN4cute5tupleIJNS5_1CILi1EEES8_S8_EEENS6_IJNS7_ILi192EEENS7_ILi128EEENS7_ILi96EEEEEELi96ENS_10bfloat16_tEfNS_4arch4Sm90ELb0ELb0ELb0ELb0ELb1ELb0ELb0ELb0ELb1ELb1ELb1ELb0EEENS1_21CollectiveEpilogueFwdINS6_IJSA_SC_SB_EEES9_SE_SG_Li384ELb0ELb1ELb1ELb0EEENS1_19SingleTileSchedulerILb0ELb1ELb1ELi192EEEEEEEEEvNT_6ParamsE,(.L_x_9 - _ZN7cutlass13device_kernelIN5flash11enable_sm90INS1_16FlashAttnFwdSm90INS1_25CollectiveMainloopFwdSm90ILi2EN4cute5tupleIJNS5_1CILi1EEES8_S8_EEENS6_IJNS7_ILi192EEENS7_ILi128EEENS7_ILi96EEEEEELi96ENS_10bfloat16_tEfNS_4arch4Sm90ELb0ELb0ELb0ELb0ELb1ELb0ELb0ELb0ELb1ELb1ELb1ELb0EEENS1_21CollectiveEpilogueFwdINS6_IJSA_SC_SB_EEES9_SE_SG_Li384ELb0ELb1ELb1ELb0EEENS1_19SingleTileSchedulerILb0ELb1ELb1ELi192EEEEEEEEEvNT_6ParamsE)
        .other          _ZN7cutlass13device_kernelIN5flash11enable_sm90INS1_16FlashAttnFwdSm90INS1_25CollectiveMainloopFwdSm90ILi2EN4cute5tupleIJNS5_1CILi1EEES8_S8_EEENS6_IJNS7_ILi192EEENS7_ILi128EEENS7_ILi96EEEEEELi96ENS_10bfloat16_tEfNS_4arch4Sm90ELb0ELb0ELb0ELb0ELb1ELb0ELb0ELb0ELb1ELb1ELb1ELb0EEENS1_21CollectiveEpilogueFwdINS6_IJSA_SC_SB_EEES9_SE_SG_Li384ELb0ELb1ELb1ELb0EEENS1_19SingleTileSchedulerILb0ELb1ELb1ELi192EEEEEEEEEvNT_6ParamsE,@"STO_CUDA_ENTRY STV_DEFAULT"
_ZN7cutlass13device_kernelIN5flash11enable_sm90INS1_16FlashAttnFwdSm90INS1_25CollectiveMainloopFwdSm90ILi2EN4cute5tupleIJNS5_1CILi1EEES8_S8_EEENS6_IJNS7_ILi192EEENS7_ILi128EEENS7_ILi96EEEEEELi96ENS_10bfloat16_tEfNS_4arch4Sm90ELb0ELb0ELb0ELb0ELb1ELb0ELb0ELb0ELb1ELb1ELb1ELb0EEENS1_21CollectiveEpilogueFwdINS6_IJSA_SC_SB_EEES9_SE_SG_Li384ELb0ELb1ELb1ELb0EEENS1_19SingleTileSchedulerILb0ELb1ELb1ELi192EEEEEEEEEvNT_6ParamsE:
[----:B------:R-:W-:Y:S01]  /*0000*/  LDC R1, c[0x0][0x37c] ;  /* 0x0000df00ff017b82 */ /* 0x000fe20000000800 */
[----:B------:R-:W-:Y:S05]  /*0010*/  EXIT ;  /* 0x000000000000794d */ /* 0x000fea0003800000 */
.L_x_0:
[----:B------:R-:W-:-:S00]  /*0020*/  BRA `(.L_x_0) ;  /* 0xfffffffc00fc7947 */ /* 0x000fc0000383ffff */
[----:B------:R-:W-:-:S00]  /*0030*/  NOP ;  /* 0x0000000000007918 */ /* 0x000fc00000000000 */
        /* <DEDUP_REMOVED lines=12> */
.L_x_9:


//--------------------- .text._ZN7cutlass13device_kernelIN5flash11enable_sm90INS1_16FlashAttnFwdSm90INS1_25CollectiveMainloopFwdSm90ILi2EN4cute5tupleIJNS5_1CILi1EEES8_S8_EEENS6_IJNS7_ILi192EEENS7_ILi128EEENS7_ILi96EEEEEELi96ENS_10bfloat16_tEfNS_4arch4Sm90ELb0ELb0ELb0ELb1ELb1ELb0ELb0ELb0ELb1ELb1ELb1ELb0EEENS1_21CollectiveEpilogueFwdINS6_IJSA_SC_SB_EEES9_SE_SG_Li384ELb1ELb1ELb1ELb0EEENS1_36VarlenDynamicPersistentTileSchedulerILi192ELi128ELi384ELi128ELb1ELb1ELb1ELb0ELb1ELb1EEEEEEEEEvNT_6ParamsE --------------------------
	.section	.text._ZN7cutlass13device_kernelIN5flash11enable_sm90INS1_16FlashAttnFwdSm90INS1_25CollectiveMainloopFwdSm90ILi2EN4cute5tupleIJNS5_1CILi1EEES8_S8_EEENS6_IJNS7_ILi192EEENS7_ILi128EEENS7_ILi96EEEEEELi96ENS_10bfloat16_tEfNS_4arch4Sm90ELb0ELb0ELb0ELb1ELb1ELb0ELb0ELb0ELb1ELb1ELb1ELb0EEENS1_21CollectiveEpilogueFwdINS6_IJSA_SC_SB_EEES9_SE_SG_Li384ELb1ELb1ELb1ELb0EEENS1_36VarlenDynamicPersistentTileSchedulerILi192ELi128ELi384ELi128ELb1ELb1ELb1ELb0ELb1ELb1EEEEEEEEEvNT_6ParamsE,"ax",@progbits
	.align	128
.text._ZN7cutlass13device_kernelIN5flash11enable_sm90INS1_16FlashAttnFwdSm90INS1_25CollectiveMainloopFwdSm90ILi2EN4cute5tupleIJNS5_1CILi1EEES8_S8_EEENS6_IJNS7_ILi192EEENS7_ILi128EEENS7_ILi96EEEEEELi96ENS_10bfloat16_tEfNS_4arch4Sm90ELb0ELb0ELb0ELb1ELb1ELb0ELb0ELb0ELb1ELb1ELb1ELb0EEENS1_21CollectiveEpilogueFwdINS6_IJSA_SC_SB_EEES9_SE_SG_Li384ELb1ELb1ELb1ELb0EEENS1_36VarlenDynamicPersistentTileSchedulerILi192ELi128ELi384ELi128ELb1ELb1ELb1ELb0ELb1ELb1EEEEEEEEEvNT_6ParamsE:
        .type           _ZN7cutlass13device_kernelIN5flash11enable_sm90INS1_16FlashAttnFwdSm90INS1_25CollectiveMainloopFwdSm90ILi2EN4cute5tupleIJNS5_1CILi1EEES8_S8_EEENS6_IJNS7_ILi192EEENS7_ILi128EEENS7_ILi96EEEEEELi96ENS_10bfloat16_tEfNS_4arch4Sm90ELb0ELb0ELb0ELb1ELb1ELb0ELb0ELb0ELb1ELb1ELb1ELb0EEENS1_21CollectiveEpilogueFwdINS6_IJSA_SC_SB_EEES9_SE_SG_Li384ELb1ELb1ELb1ELb0EEENS1_36VarlenDynamicPersistentTileSchedulerILi192ELi128ELi384ELi128ELb1ELb1ELb1ELb0ELb1ELb1EEEEEEEEEvNT_6ParamsE,@function
        .size           _ZN7cutlass13device_kernelIN5flash11enable_sm90INS1_16FlashAttnFwdSm90INS1_25CollectiveMainloopFwdSm90ILi2EN4cute5tupleIJNS5_1CILi1EEES8_S8_EEENS6_IJNS7_ILi192EEENS7_ILi128EEENS7_ILi96EEEEEELi96ENS_10bfloat16_tEfNS_4arch4Sm90ELb0ELb0ELb0ELb1ELb1ELb0ELb0ELb0ELb1ELb1ELb1ELb0EEENS1_21CollectiveEpilogueFwdINS6_IJSA_SC_SB_EEES9_SE_SG_Li384ELb1ELb1ELb1ELb0EEENS1_36VarlenDynamicPersistentTileSchedulerILi192ELi128ELi384ELi128ELb1ELb1ELb1ELb0ELb1ELb1EEEEEEEEEvNT_6ParamsE,(.L_x_10 - _ZN7cutlass13device_kernelIN5flash11enable_sm90INS1_16FlashAttnFwdSm90INS1_25CollectiveMainloopFwdSm90ILi2EN4cute5tupleIJNS5_1CILi1EEES8_S8_EEENS6_IJNS7_ILi192EEENS7_ILi128EEENS7_ILi96EEEEEELi96ENS_10bfloat16_tEfNS_4arch4Sm90ELb0ELb0ELb0ELb1ELb1ELb0ELb0ELb0ELb1ELb1ELb1ELb0EEENS1_21CollectiveEpilogueFwdINS6_IJSA_SC_SB_EEES9_SE_SG_Li384ELb1ELb1ELb1ELb0EEENS1_36VarlenDynamicPersistentTileSchedulerILi192ELi128ELi384ELi128ELb1ELb1ELb1ELb0ELb1ELb1EEEEEEEEEvNT_6ParamsE)
        .other          _ZN7cutlass13device_kernelIN5flash11enable_sm90INS1_16FlashAttnFwdSm90INS1_25CollectiveMainloopFwdSm90ILi2EN4cute5tupleIJNS5_1CILi1EEES8_S8_EEENS6_IJNS7_ILi192EEENS7_ILi128EEENS7_ILi96EEEEEELi96ENS_10bfloat16_tEfNS_4arch4Sm90ELb0ELb0ELb0ELb1ELb1ELb0ELb0ELb0ELb1ELb1ELb1ELb0EEENS1_21CollectiveEpilogueFwdINS6_IJSA_SC_SB_EEES9_SE_SG_Li384ELb1ELb1ELb1ELb0EEENS1_36VarlenDynamicPersistentTileSchedulerILi192ELi128ELi384ELi128ELb1ELb1ELb1ELb0ELb1ELb1EEEEEEEEEvNT_6ParamsE,@"STO_CUDA_ENTRY STV_DEFAULT"
_ZN7cutlass13device_kernelIN5flash11enable_sm90INS1_16FlashAttnFwdSm90INS1_25CollectiveMainloopFwdSm90ILi2EN4cute5tupleIJNS5_1CILi1EEES8_S8_EEENS6_IJNS7_ILi192EEENS7_ILi128EEENS7_ILi96EEEEEELi96ENS_10bfloat16_tEfNS_4arch4Sm90ELb0ELb0ELb0ELb1ELb1ELb0ELb0ELb0ELb1ELb1ELb1ELb0EEENS1_21CollectiveEpilogueFwdINS6_IJSA_SC_SB_EEES9_SE_SG_Li384ELb1ELb1ELb1ELb0EEENS1_36VarlenDynamicPersistentTileSchedulerILi192ELi128ELi384ELi128ELb1ELb1ELb1ELb0ELb1ELb1EEEEEEEEEvNT_6ParamsE:
[----:B------:R-:W-:Y:S01]  /*0000*/  LDC R1, c[0x0][0x37c] ;  /* 0x0000df00ff017b82 */ /* 0x000fe20000000800 */
[----:B------:R-:W-:Y:S05]  /*0010*/  EXIT ;  /* 0x000000000000794d */ /* 0x000fea0003800000 */
.L_x_1:
        /* <DEDUP_REMOVED lines=14> */
.L_x_10:


//--------------------- .text._ZN7cutlass13device_kernelIN5flash11enable_sm90INS1_16FlashAttnFwdSm90INS1_25CollectiveMainloopFwdSm90ILi2EN4cute5tupleIJNS5_1CILi1EEES8_S8_EEENS6_IJNS7_ILi192EEENS7_ILi128EEENS7_ILi96EEEEEELi96ENS_10bfloat16_tEfNS_4arch4Sm90ELb0ELb0ELb0ELb1ELb1ELb1ELb0ELb0ELb1ELb1ELb1ELb0EEENS1_21CollectiveEpilogueFwdINS6_IJSA_SC_SB_EEES9_SE_SG_Li384ELb1ELb1ELb1ELb0EEENS1_36VarlenDynamicPersistentTileSchedulerILi192ELi128ELi384ELi128ELb1ELb1ELb1ELb0ELb1ELb1EEEEEEEEEvNT_6ParamsE --------------------------
	.section	.text._ZN7cutlass13device_kernelIN5flash11enable_sm90INS1_16FlashAttnFwdSm90INS1_25CollectiveMainloopFwdSm90ILi2EN4cute5tupleIJNS5_1CILi1EEES8_S8_EEENS6_IJNS7_ILi192EEENS7_ILi128EEENS7_ILi96EEEEEELi96ENS_10bfloat16_tEfNS_4arch4Sm90ELb0ELb0ELb0ELb1ELb1ELb1ELb0ELb0ELb1ELb1ELb1ELb0EEENS1_21CollectiveEpilogueFwdINS6_IJSA_SC_SB_EEES9_SE_SG_Li384ELb1ELb1ELb1ELb0EEENS1_36VarlenDynamicPersistentTileSchedulerILi192ELi128ELi384ELi128ELb1ELb1ELb1ELb0ELb1ELb1EEEEEEEEEvNT_6ParamsE,"ax",@progbits
	.align	128
.text._ZN7cutlass13device_kernelIN5flash11enable_sm90INS1_16FlashAttnFwdSm90INS1_25CollectiveMainloopFwdSm90ILi2EN4cute5tupleIJNS5_1CILi1EEES8_S8_EEENS6_IJNS7_ILi192EEENS7_ILi128EEENS7_ILi96EEEEEELi96ENS_10bfloat16_tEfNS_4arch4Sm90ELb0ELb0ELb0ELb1ELb1ELb1ELb0ELb0ELb1ELb1ELb1ELb0EEENS1_21CollectiveEpilogueFwdINS6_IJSA_SC_SB_EEES9_SE_SG_Li384ELb1ELb1ELb1ELb0EEENS1_36VarlenDynamicPersistentTileSchedulerILi192ELi128ELi384ELi128ELb1ELb1ELb1ELb0ELb1ELb1EEEEEEEEEvNT_6ParamsE:
        .type           _ZN7cutlass13device_kernelIN5flash11enable_sm90INS1_16FlashAttnFwdSm90INS1_25CollectiveMainloopFwdSm90ILi2EN4cute5tupleIJNS5_1CILi1EEES8_S8_EEENS6_IJNS7_ILi192EEENS7_ILi128EEENS7_ILi96EEEEEELi96ENS_10bfloat16_tEfNS_4arch4Sm90ELb0ELb0ELb0ELb1ELb1ELb1ELb0ELb0ELb1ELb1ELb1ELb0EEENS1_21CollectiveEpilogueFwdINS6_IJSA_SC_SB_EEES9_SE_SG_Li384ELb1ELb1ELb1ELb0EEENS1_36VarlenDynamicPersistentTileSchedulerILi192ELi128ELi384ELi128ELb1ELb1ELb1ELb0ELb1ELb1EEEEEEEEEvNT_6ParamsE,@function
        .size           _ZN7cutlass13device_kernelIN5flash11enable_sm90INS1_16FlashAttnFwdSm90INS1_25CollectiveMainloopFwdSm90ILi2EN4cute5tupleIJNS5_1CILi1EEES8_S8_EEENS6_IJNS7_ILi192EEENS7_ILi128EEENS7_ILi96EEEEEELi96ENS_10bfloat16_tEfNS_4arch4Sm90ELb0ELb0ELb0ELb1ELb1ELb1ELb0ELb0ELb1ELb1ELb1ELb0EEENS1_21CollectiveEpilogueFwdINS6_IJSA_SC_SB_EEES9_SE_SG_Li384ELb1ELb1ELb1ELb0EEENS1_36VarlenDynamicPersistentTileSchedulerILi192ELi128ELi384ELi128ELb1ELb1ELb1ELb0ELb1ELb1EEEEEEEEEvNT_6ParamsE,(.L_x_11 - _ZN7cutlass13device_kernelIN5flash11enable_sm90INS1_16FlashAttnFwdSm90INS1_25CollectiveMainloopFwdSm90ILi2EN4cute5tupleIJNS5_1CILi1EEES8_S8_EEENS6_IJNS7_ILi192EEENS7_ILi128EEENS7_ILi96EEEEEELi96ENS_10bfloat16_tEfNS_4arch4Sm90ELb0ELb0ELb0ELb1ELb1ELb1ELb0ELb0ELb1ELb1ELb1ELb0EEENS1_21CollectiveEpilogueFwdINS6_IJSA_SC_SB_EEES9_SE_SG_Li384ELb1ELb1ELb1ELb0EEENS1_36VarlenDynamicPersistentTileSchedulerILi192ELi128ELi384ELi128ELb1ELb1ELb1ELb0ELb1ELb1EEEEEEEEEvNT_6ParamsE)
        .other          _ZN7cutlass13device_kernelIN5flash11enable_sm90INS1_16FlashAttnFwdSm90INS1_25CollectiveMainloopFwdSm90ILi2EN4cute5tupleIJNS5_1CILi1EEES8_S8_EEENS6_IJNS7_ILi192EEENS7_ILi128EEENS7_ILi96EEEEEELi96ENS_10bfloat16_tEfNS_4arch4Sm90ELb0ELb0ELb0ELb1ELb1ELb1ELb0ELb0ELb1ELb1ELb1ELb0EEENS1_21CollectiveEpilogueFwdINS6_IJSA_SC_SB_EEES9_SE_SG_Li384ELb1ELb1ELb1ELb0EEENS1_36VarlenDynamicPersistentTileSchedulerILi192ELi128ELi384ELi128ELb1ELb1ELb1ELb0ELb1ELb1EEEEEEEEEvNT_6ParamsE,@"STO_CUDA_ENTRY STV_DEFAULT"
_ZN7cutlass13device_kernelIN5flash11enable_sm90INS1_16FlashAttnFwdSm90INS1_25CollectiveMainloopFwdSm90ILi2EN4cute5tupleIJNS5_1CILi1EEES8_S8_EEENS6_IJNS7_ILi192EEENS7_ILi128EEENS7_ILi96EEEEEELi96ENS_10bfloat16_tEfNS_4arch4Sm90ELb0ELb0ELb0ELb1ELb1ELb1ELb0ELb0ELb1ELb1ELb1ELb0EEENS1_21CollectiveEpilogueFwdINS6_IJSA_SC_SB_EEES9_SE_SG_Li384ELb1ELb1ELb1ELb0EEENS1_36VarlenDynamicPersistentTileSchedulerILi192ELi128ELi384ELi128ELb1ELb1ELb1ELb0ELb1ELb1EEEEEEEEEvNT_6ParamsE:
[----:B------:R-:W-:Y:S01]  /*0000*/  LDC R1, c[0x0][0x37c] ;  /* 0x0000df00ff017b82 */ /* 0x000fe20000000800 */
[----:B------:R-:W-:Y:S05]  /*0010*/  EXIT ;  /* 0x000000000000794d */ /* 0x000fea0003800000 */
.L_x_2:
        /* <DEDUP_REMOVED lines=14> */
.L_x_11:


//--------------------- .text._ZN7cutlass13device_kernelIN5flash11enable_sm90INS1_16FlashAttnFwdSm90INS1_25CollectiveMainloopFwdSm90ILi2EN4cute5tupleIJNS5_1CILi1EEES8_S8_EEENS6_IJNS7_ILi192EEENS7_ILi128EEENS7_ILi96EEEEEELi96ENS_10bfloat16_tEfNS_4arch4Sm90ELb0ELb1ELb0ELb0ELb1ELb0ELb0ELb0ELb1ELb1ELb1ELb0EEENS1_21CollectiveEpilogueFwdINS6_IJSA_SC_SB_EEES9_SE_SG_Li384ELb0ELb1ELb1ELb0EEENS1_19SingleTileSchedulerILb0ELb1ELb1ELi192EEEEEEEEEvNT_6ParamsE --------------------------
	.section	.text._ZN7cutlass13device_kernelIN5flash11enable_sm90INS1_16FlashAttnFwdSm90INS1_25CollectiveMainloopFwdSm90ILi2EN4cute5tupleIJNS5_1CILi1EEES8_S8_EEENS6_IJNS7_ILi192EEENS7_ILi128EEENS7_ILi96EEEEEELi96ENS_10bfloat16_tEfNS_4arch4Sm90ELb0ELb1ELb0ELb0ELb1ELb0ELb0ELb0ELb1ELb1ELb1ELb0EEENS1_21CollectiveEpilogueFwdINS6_IJSA_SC_SB_EEES9_SE_SG_Li384ELb0ELb1ELb1ELb0EEENS1_19SingleTileSchedulerILb0ELb1ELb1ELi192EEEEEEEEEvNT_6ParamsE,"ax",@progbits
	.align	128
.text._ZN7cutlass13device_kernelIN5flash11enable_sm90INS1_16FlashAttnFwdSm90INS1_25CollectiveMainloopFwdSm90ILi2EN4cute5tupleIJNS5_1CILi1EEES8_S8_EEENS6_IJNS7_ILi192EEENS7_ILi128EEENS7_ILi96EEEEEELi96ENS_10bfloat16_tEfNS_4arch4Sm90ELb0ELb1ELb0ELb0ELb1ELb0ELb0ELb0ELb1ELb1ELb1ELb0EEENS1_21CollectiveEpilogueFwdINS6_IJSA_SC_SB_EEES9_SE_SG_Li384ELb0ELb1ELb1ELb0EEENS1_19SingleTileSchedulerILb0ELb1ELb1ELi192EEEEEEEEEvNT_6ParamsE:
        .type           _ZN7cutlass13device_kernelIN5flash11enable_sm90INS1_16FlashAttnFwdSm90INS1_25CollectiveMainloopFwdSm90ILi2EN4cute5tupleIJNS5_1CILi1EEES8_S8_EEENS6_IJNS7_ILi192EEENS7_ILi128EEENS7_ILi96EEEEEELi96ENS_10bfloat16_tEfNS_4arch4Sm90ELb0ELb1ELb0ELb0ELb1ELb0ELb0ELb0ELb1ELb1ELb1ELb0EEENS1_21CollectiveEpilogueFwdINS6_IJSA_SC_SB_EEES9_SE_SG_Li384ELb0ELb1ELb1ELb0EEENS1_19SingleTileSchedulerILb0ELb1ELb1ELi192EEEEEEEEEvNT_6ParamsE,@function
        .size           _ZN7cutlass13device_kernelIN5flash11enable_sm90INS1_16FlashAttnFwdSm90INS1_25CollectiveMainloopFwdSm90ILi2EN4cute5tupleIJNS5_1CILi1EEES8_S8_EEENS6_IJNS7_ILi192EEENS7_ILi128EEENS7_ILi96EEEEEELi96ENS_10bfloat16_tEfNS_4arch4Sm90ELb0ELb1ELb0ELb0ELb1ELb0ELb0ELb0ELb1ELb1ELb1ELb0EEENS1_21CollectiveEpilogueFwdINS6_IJSA_SC_SB_EEES9_SE_SG_Li384ELb0ELb1ELb1ELb0EEENS1_19SingleTileSchedulerILb0ELb1ELb1ELi192EEEEEEEEEvNT_6ParamsE,(.L_x_12 - _ZN7cutlass13device_kernelIN5flash11enable_sm90INS1_16FlashAttnFwdSm90INS1_25CollectiveMainloopFwdSm90ILi2EN4cute5tupleIJNS5_1CILi1EEES8_S8_EEENS6_IJNS7_ILi192EEENS7_ILi128EEENS7_ILi96EEEEEELi96ENS_10bfloat16_tEfNS_4arch4Sm90ELb0ELb1ELb0ELb0ELb1ELb0ELb0ELb0ELb1ELb1ELb1ELb0EEENS1_21CollectiveEpilogueFwdINS6_IJSA_SC_SB_EEES9_SE_SG_Li384ELb0ELb1ELb1ELb0EEENS1_19SingleTileSchedulerILb0ELb1ELb1ELi192EEEEEEEEEvNT_6ParamsE)
        .other          _ZN7cutlass13device_kernelIN5flash11enable_sm90INS1_16FlashAttnFwdSm90INS1_25CollectiveMainloopFwdSm90ILi2EN4cute5tupleIJNS5_1CILi1EEES8_S8_EEENS6_IJNS7_ILi192EEENS7_ILi128EEENS7_ILi96EEEEEELi96ENS_10bfloat16_tEfNS_4arch4Sm90ELb0ELb1ELb0ELb0ELb1ELb0ELb0ELb0ELb1ELb1ELb1ELb0EEENS1_21CollectiveEpilogueFwdINS6_IJSA_SC_SB_EEES9_SE_SG_Li384ELb0ELb1ELb1ELb0EEENS1_19SingleTileSchedulerILb0ELb1ELb1ELi192EEEEEEEEEvNT_6ParamsE,@"STO_CUDA_ENTRY STV_DEFAULT"
_ZN7cutlass13device_kernelIN5flash11enable_sm90INS1_16FlashAttnFwdSm90INS1_25CollectiveMainloopFwdSm90ILi2EN4cute5tupleIJNS5_1CILi1EEES8_S8_EEENS6_IJNS7_ILi192EEENS7_ILi128EEENS7_ILi96EEEEEELi96ENS_10bfloat16_tEfNS_4arch4Sm90ELb0ELb1ELb0ELb0ELb1ELb0ELb0ELb0ELb1ELb1ELb1ELb0EEENS1_21CollectiveEpilogueFwdINS6_IJSA_SC_SB_EEES9_SE_SG_Li384ELb0ELb1ELb1ELb0EEENS1_19SingleTileSchedulerILb0ELb1ELb1ELi192EEEEEEEEEvNT_6ParamsE:
[----:B------:R-:W-:Y:S01]  /*0000*/  LDC R1, c[0x0][0x37c] ;  /* 0x0000df00ff017b82 */ /* 0x000fe20000000800 */
[----:B------:R-:W-:Y:S05]  /*0010*/  EXIT ;  /* 0x000000000000794d */ /* 0x000fea0003800000 */
.L_x_3:
        /* <DEDUP_REMOVED lines=14> */
.L_x_12:


//--------------------- .text._ZN7cutlass13device_kernelIN5flash11enable_sm90INS1_16FlashAttnFwdSm90INS1_25CollectiveMainloopFwdSm90ILi2EN4cute5tupleIJNS5_1CILi1EEES8_S8_EEENS6_IJNS7_ILi192EEENS7_ILi128EEENS7_ILi96EEEEEELi96ENS_10bfloat16_tEfNS_4arch4Sm90ELb0ELb1ELb0ELb1ELb1ELb0ELb0ELb0ELb1ELb1ELb1ELb0EEENS1_21CollectiveEpilogueFwdINS6_IJSA_SC_SB_EEES9_SE_SG_Li384ELb1ELb1ELb1ELb0EEENS1_36VarlenDynamicPersistentTileSchedulerILi192ELi128ELi384ELi128ELb1ELb1ELb1ELb1ELb0ELb1EEEEEEEEEvNT_6ParamsE --------------------------
	.section	.text._ZN7cutlass13device_kernelIN5flash11enable_sm90INS1_16FlashAttnFwdSm90INS1_25CollectiveMainloopFwdSm90ILi2EN4cute5tupleIJNS5_1CILi1EEES8_S8_EEENS6_IJNS7_ILi192EEENS7_ILi128EEENS7_ILi96EEEEEELi96ENS_10bfloat16_tEfNS_4arch4Sm90ELb0ELb1ELb0ELb1ELb1ELb0ELb0ELb0ELb1ELb1ELb1ELb0EEENS1_21CollectiveEpilogueFwdINS6_IJSA_SC_SB_EEES9_SE_SG_Li384ELb1ELb1ELb1ELb0EEENS1_36VarlenDynamicPersistentTileSchedulerILi192ELi128ELi384ELi128ELb1ELb1ELb1ELb1ELb0ELb1EEEEEEEEEvNT_6ParamsE,"ax",@progbits
	.align	128
.text._ZN7cutlass13device_kernelIN5flash11enable_sm90INS1_16FlashAttnFwdSm90INS1_25CollectiveMainloopFwdSm90ILi2EN4cute5tupleIJNS5_1CILi1EEES8_S8_EEENS6_IJNS7_ILi192EEENS7_ILi128EEENS7_ILi96EEEEEELi96ENS_10bfloat16_tEfNS_4arch4Sm90ELb0ELb1ELb0ELb1ELb1ELb0ELb0ELb0ELb1ELb1ELb1ELb0EEENS1_21CollectiveEpilogueFwdINS6_IJSA_SC_SB_EEES9_SE_SG_Li384ELb1ELb1ELb1ELb0EEENS1_36VarlenDynamicPersistentTileSchedulerILi192ELi128ELi384ELi128ELb1ELb1ELb1ELb1ELb0ELb1EEEEEEEEEvNT_6ParamsE:
        .type           _ZN7cutlass13device_kernelIN5flash11enable_sm90INS1_16FlashAttnFwdSm90INS1_25CollectiveMainloopFwdSm90ILi2EN4cute5tupleIJNS5_1CILi1EEES8_S8_EEENS6_IJNS7_ILi192EEENS7_ILi128EEENS7_ILi96EEEEEELi96ENS_10bfloat16_tEfNS_4arch4Sm90ELb0ELb1ELb0ELb1ELb1ELb0ELb0ELb0ELb1ELb1ELb1ELb0EEENS1_21CollectiveEpilogueFwdINS6_IJSA_SC_SB_EEES9_SE_SG_Li384ELb1ELb1ELb1ELb0EEENS1_36VarlenDynamicPersistentTileSchedulerILi192ELi128ELi384ELi128ELb1ELb1ELb1ELb1ELb0ELb1EEEEEEEEEvNT_6ParamsE,@function
        .size           _ZN7cutlass13device_kernelIN5flash11enable_sm90INS1_16FlashAttnFwdSm90INS1_25CollectiveMainloopFwdSm90ILi2EN4cute5tupleIJNS5_1CILi1EEES8_S8_EEENS6_IJNS7_ILi192EEENS7_ILi128EEENS7_ILi96EEEEEELi96ENS_10bfloat16_tEfNS_4arch4Sm90ELb0ELb1ELb0ELb1ELb1ELb0ELb0ELb0ELb1ELb1ELb1ELb0EEENS1_21CollectiveEpilogueFwdINS6_IJSA_SC_SB_EEES9_SE_SG_Li384ELb1ELb1ELb1ELb0EEENS1_36VarlenDynamicPersistentTileSchedulerILi192ELi128ELi384ELi128ELb1ELb1ELb1ELb1ELb0ELb1EEEEEEEEEvNT_6ParamsE,(.L_x_13 - _ZN7cutlass13device_kernelIN5flash11enable_sm90INS1_16FlashAttnFwdSm90INS1_25CollectiveMainloopFwdSm90ILi2EN4cute5tupleIJNS5_1CILi1EEES8_S8_EEENS6_IJNS7_ILi192EEENS7_ILi128EEENS7_ILi96EEEEEELi96ENS_10bfloat16_tEfNS_4arch4Sm90ELb0ELb1ELb0ELb1ELb1ELb0ELb0ELb0ELb1ELb1ELb1ELb0EEENS1_21CollectiveEpilogueFwdINS6_IJSA_SC_SB_EEES9_SE_SG_Li384ELb1ELb1ELb1ELb0EEENS1_36VarlenDynamicPersistentTileSchedulerILi192ELi128ELi384ELi128ELb1ELb1ELb1ELb1ELb0ELb1EEEEEEEEEvNT_6ParamsE)
        .other          _ZN7cutlass13device_kernelIN5flash11enable_sm90INS1_16FlashAttnFwdSm90INS1_25CollectiveMainloopFwdSm90ILi2EN4cute5tupleIJNS5_1CILi1EEES8_S8_EEENS6_IJNS7_ILi192EEENS7_ILi128EEENS7_ILi96EEEEEELi96ENS_10bfloat16_tEfNS_4arch4Sm90ELb0ELb1ELb0ELb1ELb1ELb0ELb0ELb0ELb1ELb1ELb1ELb0EEENS1_21CollectiveEpilogueFwdINS6_IJSA_SC_SB_EEES9_SE_SG_Li384ELb1ELb1ELb1ELb0EEENS1_36VarlenDynamicPersistentTileSchedulerILi192ELi128ELi384ELi128ELb1ELb1ELb1ELb1ELb0ELb1EEEEEEEEEvNT_6ParamsE,@"STO_CUDA_ENTRY STV_DEFAULT"
_ZN7cutlass13device_kernelIN5flash11enable_sm90INS1_16FlashAttnFwdSm90INS1_25CollectiveMainloopFwdSm90ILi2EN4cute5tupleIJNS5_1CILi1EEES8_S8_EEENS6_IJNS7_ILi192EEENS7_ILi128EEENS7_ILi96EEEEEELi96ENS_10bfloat16_tEfNS_4arch4Sm90ELb0ELb1ELb0ELb1ELb1ELb0ELb0ELb0ELb1ELb1ELb1ELb0EEENS1_21CollectiveEpilogueFwdINS6_IJSA_SC_SB_EEES9_SE_SG_Li384ELb1ELb1ELb1ELb0EEENS1_36VarlenDynamicPersistentTileSchedulerILi192ELi128ELi384ELi128ELb1ELb1ELb1ELb1ELb0ELb1EEEEEEEEEvNT_6ParamsE:
[----:B------:R-:W-:Y:S01]  /*0000*/  LDC R1, c[0x0][0x37c] ;  /* 0x0000df00ff017b82 */ /* 0x000fe20000000800 */
[----:B------:R-:W-:Y:S05]  /*0010*/  EXIT ;  /* 0x000000000000794d */ /* 0x000fea0003800000 */
.L_x_4:
        /* <DEDUP_REMOVED lines=14> */
.L_x_13:


//--------------------- .text._ZN7cutlass13device_kernelIN5flash11enable_sm90INS1_16FlashAttnFwdSm90INS1_25CollectiveMainloopFwdSm90ILi2EN4cute5tupleIJNS5_1CILi1EEES8_S8_EEENS6_IJNS7_ILi192EEENS7_ILi128EEENS7_ILi96EEEEEELi96ENS_10bfloat16_tEfNS_4arch4Sm90ELb0ELb1ELb0ELb1ELb1ELb1ELb0ELb0ELb1ELb1ELb1ELb0EEENS1_21CollectiveEpilogueFwdINS6_IJSA_SC_SB_EEES9_SE_SG_Li384ELb1ELb1ELb1ELb0EEENS1_36VarlenDynamicPersistentTileSchedulerILi192ELi128ELi384ELi128ELb1ELb1ELb1ELb1ELb0ELb1EEEEEEEEEvNT_6ParamsE --------------------------
	.section	.text._ZN7cutlass13device_kernelIN5flash11enable_sm90INS1_16FlashAttnFwdSm90INS1_25CollectiveMainloopFwdSm90ILi2EN4cute5tupleIJNS5_1CILi1EEES8_S8_EEENS6_IJNS7_ILi192EEENS7_ILi128EEENS7_ILi96EEEEEELi96ENS_10bfloat16_tEfNS_4arch4Sm90ELb0ELb1ELb0ELb1ELb1ELb1ELb0ELb0ELb1ELb1ELb1ELb0EEENS1_21CollectiveEpilogueFwdINS6_IJSA_SC_SB_EEES9_SE_SG_Li384ELb1ELb1ELb1ELb0EEENS1_36VarlenDynamicPersistentTileSchedulerILi192ELi128ELi384ELi128ELb1ELb1ELb1ELb1ELb0ELb1EEEEEEEEEvNT_6ParamsE,"ax",@progbits
	.align	128
.text._ZN7cutlass13device_kernelIN5flash11enable_sm90INS1_16FlashAttnFwdSm90INS1_25CollectiveMainloopFwdSm90ILi2EN4cute5tupleIJNS5_1CILi1EEES8_S8_EEENS6_IJNS7_ILi192EEENS7_ILi128EEENS7_ILi96EEEEEELi96ENS_10bfloat16_tEfNS_4arch4Sm90ELb0ELb1ELb0ELb1ELb1ELb1ELb0ELb0ELb1ELb1ELb1ELb0EEENS1_21CollectiveEpilogueFwdINS6_IJSA_SC_SB_EEES9_SE_SG_Li384ELb1ELb1ELb1ELb0EEENS1_36VarlenDynamicPersistentTileSchedulerILi192ELi128ELi384ELi128ELb1ELb1ELb1ELb1ELb0ELb1EEEEEEEEEvNT_6ParamsE:
        .type           _ZN7cutlass13device_kernelIN5flash11enable_sm90INS1_16FlashAttnFwdSm90INS1_25CollectiveMainloopFwdSm90ILi2EN4cute5tupleIJNS5_1CILi1EEES8_S8_EEENS6_IJNS7_ILi192EEENS7_ILi128EEENS7_ILi96EEEEEELi96ENS_10bfloat16_tEfNS_4arch4Sm90ELb0ELb1ELb0ELb1ELb1ELb1ELb0ELb0ELb1ELb1ELb1ELb0EEENS1_21CollectiveEpilogueFwdINS6_IJSA_SC_SB_EEES9_SE_SG_Li384ELb1ELb1ELb1ELb0EEENS1_36VarlenDynamicPersistentTileSchedulerILi192ELi128ELi384ELi128ELb1ELb1ELb1ELb1ELb0ELb1EEEEEEEEEvNT_6ParamsE,@function
        .size           _ZN7cutlass13device_kernelIN5flash11enable_sm90INS1_16FlashAttnFwdSm90INS1_25CollectiveMainloopFwdSm90ILi2EN4cute5tupleIJNS5_1CILi1EEES8_S8_EEENS6_IJNS7_ILi192EEENS7_ILi128EEENS7_ILi96EEEEEELi96ENS_10bfloat16_tEfNS_4arch4Sm90ELb0ELb1ELb0ELb1ELb1ELb1ELb0ELb0ELb1ELb1ELb1ELb0EEENS1_21CollectiveEpilogueFwdINS6_IJSA_SC_SB_EEES9_SE_SG_Li384ELb1ELb1ELb1ELb0EEENS1_36VarlenDynamicPersistentTileSchedulerILi192ELi128ELi384ELi128ELb1ELb1ELb1ELb1ELb0ELb1EEEEEEEEEvNT_6ParamsE,(.L_x_14 - _ZN7cutlass13device_kernelIN5flash11enable_sm90INS1_16FlashAttnFwdSm90INS1_25CollectiveMainloopFwdSm90ILi2EN4cute5tupleIJNS5_1CILi1EEES8_S8_EEENS6_IJNS7_ILi192EEENS7_ILi128EEENS7_ILi96EEEEEELi96ENS_10bfloat16_tEfNS_4arch4Sm90ELb0ELb1ELb0ELb1ELb1ELb1ELb0ELb0ELb1ELb1ELb1ELb0EEENS1_21CollectiveEpilogueFwdINS6_IJSA_SC_SB_EEES9_SE_SG_Li384ELb1ELb1ELb1ELb0EEENS1_36VarlenDynamicPersistentTileSchedulerILi192ELi128ELi384ELi128ELb1ELb1ELb1ELb1ELb0ELb1EEEEEEEEEvNT_6ParamsE)
        .other          _ZN7cutlass13device_kernelIN5flash11enable_sm90INS1_16FlashAttnFwdSm90INS1_25CollectiveMainloopFwdSm90ILi2EN4cute5tupleIJNS5_1CILi1EEES8_S8_EEENS6_IJNS7_ILi192EEENS7_ILi128EEENS7_ILi96EEEEEELi96ENS_10bfloat16_tEfNS_4arch4Sm90ELb0ELb1ELb0ELb1ELb1ELb1ELb0ELb0ELb1ELb1ELb1ELb0EEENS1_21CollectiveEpilogueFwdINS6_IJSA_SC_SB_EEES9_SE_SG_Li384ELb1ELb1ELb1ELb0EEENS1_36VarlenDynamicPersistentTileSchedulerILi192ELi128ELi384ELi128ELb1ELb1ELb1ELb1ELb0ELb1EEEEEEEEEvNT_6ParamsE,@"STO_CUDA_ENTRY STV_DEFAULT"
_ZN7cutlass13device_kernelIN5flash11enable_sm90INS1_16FlashAttnFwdSm90INS1_25CollectiveMainloopFwdSm90ILi2EN4cute5tupleIJNS5_1CILi1EEES8_S8_EEENS6_IJNS7_ILi192EEENS7_ILi128EEENS7_ILi96EEEEEELi96ENS_10bfloat16_tEfNS_4arch4Sm90ELb0ELb1ELb0ELb1ELb1ELb1ELb0ELb0ELb1ELb1ELb1ELb0EEENS1_21CollectiveEpilogueFwdINS6_IJSA_SC_SB_EEES9_SE_SG_Li384ELb1ELb1ELb1ELb0EEENS1_36VarlenDynamicPersistentTileSchedulerILi192ELi128ELi384ELi128ELb1ELb1ELb1ELb1ELb0ELb1EEEEEEEEEvNT_6ParamsE:
[----:B------:R-:W-:Y:S01]  /*0000*/  LDC R1, c[0x0][0x37c] ;  /* 0x0000df00ff017b82 */ /* 0x000fe20000000800 */
[----:B------:R-:W-:Y:S05]  /*0010*/  EXIT ;  /* 0x000000000000794d */ /* 0x000fea0003800000 */
.L_x_5:
        /* <DEDUP_REMOVED lines=14> */
.L_x_14:


//--------------------- .text._ZN7cutlass13device_kernelIN5flash11enable_sm90INS1_16FlashAttnFwdSm90INS1_25CollectiveMainloopFwdSm90ILi2EN4cute5tupleIJNS5_1CILi1EEES8_S8_EEENS6_IJNS7_ILi192EEENS7_ILi128EEENS7_ILi96EEEEEELi96ENS_10bfloat16_tEfNS_4arch4Sm90ELb1ELb0ELb0ELb0ELb1ELb0ELb0ELb0ELb1ELb1ELb1ELb0EEENS1_21CollectiveEpilogueFwdINS6_IJSA_SC_SB_EEES9_SE_SG_Li384ELb0ELb1ELb1ELb0EEENS1_19SingleTileSchedulerILb0ELb1ELb1ELi192EEEEEEEEEvNT_6ParamsE --------------------------
	.section	.text._ZN7cutlass13device_kernelIN5flash11enable_sm90INS1_16FlashAttnFwdSm90INS1_25CollectiveMainloopFwdSm90ILi2EN4cute5tupleIJNS5_1CILi1EEES8_S8_EEENS6_IJNS7_ILi192EEENS7_ILi128EEENS7_ILi96EEEEEELi96ENS_10bfloat16_tEfNS_4arch4Sm90ELb1ELb0ELb0ELb0ELb1ELb0ELb0ELb0ELb1ELb1ELb1ELb0EEENS1_21CollectiveEpilogueFwdINS6_IJSA_SC_SB_EEES9_SE_SG_Li384ELb0ELb1ELb1ELb0EEENS1_19SingleTileSchedulerILb0ELb1ELb1ELi192EEEEEEEEEvNT_6ParamsE,"ax",@progbits
	.align	128
.text._ZN7cutlass13device_kernelIN5flash11enable_sm90INS1_16FlashAttnFwdSm90INS1_25CollectiveMainloopFwdSm90ILi2EN4cute5tupleIJNS5_1CILi1EEES8_S8_EEENS6_IJNS7_ILi192EEENS7_ILi128EEENS7_ILi96EEEEEELi96ENS_10bfloat16_tEfNS_4arch4Sm90ELb1ELb0ELb0ELb0ELb1ELb0ELb0ELb0ELb1ELb1ELb1ELb0EEENS1_21CollectiveEpilogueFwdINS6_IJSA_SC_SB_EEES9_SE_SG_Li384ELb0ELb1ELb1ELb0EEENS1_19SingleTileSchedulerILb0ELb1ELb1ELi192EEEEEEEEEvNT_6ParamsE:
        .type           _ZN7cutlass13device_kernelIN5flash11enable_sm90INS1_16FlashAttnFwdSm90INS1_25CollectiveMainloopFwdSm90ILi2EN4cute5tupleIJNS5_1CILi1EEES8_S8_EEENS6_IJNS7_ILi192EEENS7_ILi128EEENS7_ILi96EEEEEELi96ENS_10bfloat16_tEfNS_4arch4Sm90ELb1ELb0ELb0ELb0ELb1ELb0ELb0ELb0ELb1ELb1ELb1ELb0EEENS1_21CollectiveEpilogueFwdINS6_IJSA_SC_SB_EEES9_SE_SG_Li384ELb0ELb1ELb1ELb0EEENS1_19SingleTileSchedulerILb0ELb1ELb1ELi192EEEEEEEEEvNT_6ParamsE,@function
        .size           _ZN7cutlass13device_kernelIN5flash11enable_sm90INS1_16FlashAttnFwdSm90INS1_25CollectiveMainloopFwdSm90ILi2EN4cute5tupleIJNS5_1CILi1EEES8_S8_EEENS6_IJNS7_ILi192EEENS7_ILi128EEENS7_ILi96EEEEEELi96ENS_10bfloat16_tEfNS_4arch4Sm90ELb1ELb0ELb0ELb0ELb1ELb0ELb0ELb0ELb1ELb1ELb1ELb0EEENS1_21CollectiveEpilogueFwdINS6_IJSA_SC_SB_EEES9_SE_SG_Li384ELb0ELb1ELb1ELb0EEENS1_19SingleTileSchedulerILb0ELb1ELb1ELi192EEEEEEEEEvNT_6ParamsE,(.L_x_15 - _ZN7cutlass13device_kernelIN5flash11enable_sm90INS1_16FlashAttnFwdSm90INS1_25CollectiveMainloopFwdSm90ILi2EN4cute5tupleIJNS5_1CILi1EEES8_S8_EEENS6_IJNS7_ILi192EEENS7_ILi128EEENS7_ILi96EEEEEELi96ENS_10bfloat16_tEfNS_4arch4Sm90ELb1ELb0ELb0ELb0ELb1ELb0ELb0ELb0ELb1ELb1ELb1ELb0EEENS1_21CollectiveEpilogueFwdINS6_IJSA_SC_SB_EEES9_SE_SG_Li384ELb0ELb1ELb1ELb0EEENS1_19SingleTileSchedulerILb0ELb1ELb1ELi192EEEEEEEEEvNT_6ParamsE)
        .other          _ZN7cutlass13device_kernelIN5flash11enable_sm90INS1_16FlashAttnFwdSm90INS1_25CollectiveMainloopFwdSm90ILi2EN4cute5tupleIJNS5_1CILi1EEES8_S8_EEENS6_IJNS7_ILi192EEENS7_ILi128EEENS7_ILi96EEEEEELi96ENS_10bfloat16_tEfNS_4arch4Sm90ELb1ELb0ELb0ELb0ELb1ELb0ELb0ELb0ELb1ELb1ELb1ELb0EEENS1_21CollectiveEpilogueFwdINS6_IJSA_SC_SB_EEES9_SE_SG_Li384ELb0ELb1ELb1ELb0EEENS1_19SingleTileSchedulerILb0ELb1ELb1ELi192EEEEEEEEEvNT_6ParamsE,@"STO_CUDA_ENTRY STV_DEFAULT"
_ZN7cutlass13device_kernelIN5flash11enable_sm90INS1_16FlashAttnFwdSm90INS1_25CollectiveMainloopFwdSm90ILi2EN4cute5tupleIJNS5_1CILi1EEES8_S8_EEENS6_IJNS7_ILi192EEENS7_ILi128EEENS7_ILi96EEEEEELi96ENS_10bfloat16_tEfNS_4arch4Sm90ELb1ELb0ELb0ELb0ELb1ELb0ELb0ELb0ELb1ELb1ELb1ELb0EEENS1_21CollectiveEpilogueFwdINS6_IJSA_SC_SB_EEES9_SE_SG_Li384ELb0ELb1ELb1ELb0EEENS1_19SingleTileSchedulerILb0ELb1ELb1ELi192EEEEEEEEEvNT_6ParamsE:
[----:B------:R-:W-:Y:S01]  /*0000*/  LDC R1, c[0x0][0x37c] ;  /* 0x0000df00ff017b82 */ /* 0x000fe20000000800 */
[----:B------:R-:W-:Y:S05]  /*0010*/  EXIT ;  /* 0x000000000000794d */ /* 0x000fea0003800000 */
.L_x_6:
        /* <DEDUP_REMOVED lines=14> */
.L_x_15:


//--------------------- .text._ZN7cutlass13device_kernelIN5flash11enable_sm90INS1_16FlashAttnFwdSm90INS1_25CollectiveMainloopFwdSm90ILi2EN4cute5tupleIJNS5_1CILi1EEES8_S8_EEENS6_IJNS7_ILi192EEENS7_ILi128EEENS7_ILi96EEEEEELi96ENS_10bfloat16_tEfNS_4arch4Sm90ELb1ELb0ELb0ELb1ELb1ELb0ELb0ELb0ELb1ELb1ELb1ELb0EEENS1_21CollectiveEpilogueFwdINS6_IJSA_SC_SB_EEES9_SE_SG_Li384ELb1ELb1ELb1ELb0EEENS1_36VarlenDynamicPersistentTileSchedulerILi192ELi128ELi384ELi128ELb1ELb1ELb1ELb1ELb1ELb1EEEEEEEEEvNT_6ParamsE --------------------------
	.section	.text._ZN7cutlass13device_kernelIN5flash11enable_sm90INS1_16FlashAttnFwdSm90INS1_25CollectiveMainloopFwdSm90ILi2EN4cute5tupleIJNS5_1CILi1EEES8_S8_EEENS6_IJNS7_ILi192EEENS7_ILi128EEENS7_ILi96EEEEEELi96ENS_10bfloat16_tEfNS_4arch4Sm90ELb1ELb0ELb0ELb1ELb1ELb0ELb0ELb0ELb1ELb1ELb1ELb0EEENS1_21CollectiveEpilogueFwdINS6_IJSA_SC_SB_EEES9_SE_SG_Li384ELb1ELb1ELb1ELb0EEENS1_36VarlenDynamicPersistentTileSchedulerILi192ELi128ELi384ELi128ELb1ELb1ELb1ELb1ELb1ELb1EEEEEEEEEvNT_6ParamsE,"ax",@progbits
	.align	128
.text._ZN7cutlass13device_kernelIN5flash11enable_sm90INS1_16FlashAttnFwdSm90INS1_25CollectiveMainloopFwdSm90ILi2EN4cute5tupleIJNS5_1CILi1EEES8_S8_EEENS6_IJNS7_ILi192EEENS7_ILi128EEENS7_ILi96EEEEEELi96ENS_10bfloat16_tEfNS_4arch4Sm90ELb1ELb0ELb0ELb1ELb1ELb0ELb0ELb0ELb1ELb1ELb1ELb0EEENS1_21CollectiveEpilogueFwdINS6_IJSA_SC_SB_EEES9_SE_SG_Li384ELb1ELb1ELb1ELb0EEENS1_36VarlenDynamicPersistentTileSchedulerILi192ELi128ELi384ELi128ELb1ELb1ELb1ELb1ELb1ELb1EEEEEEEEEvNT_6ParamsE:
        .type           _ZN7cutlass13device_kernelIN5flash11enable_sm90INS1_16FlashAttnFwdSm90INS1_25CollectiveMainloopFwdSm90ILi2EN4cute5tupleIJNS5_1CILi1EEES8_S8_EEENS6_IJNS7_ILi192EEENS7_ILi128EEENS7_ILi96EEEEEELi96ENS_10bfloat16_tEfNS_4arch4Sm90ELb1ELb0ELb0ELb1ELb1ELb0ELb0ELb0ELb1ELb1ELb1ELb0EEENS1_21CollectiveEpilogueFwdINS6_IJSA_SC_SB_EEES9_SE_SG_Li384ELb1ELb1ELb1ELb0EEENS1_36VarlenDynamicPersistentTileSchedulerILi192ELi128ELi384ELi128ELb1ELb1ELb1ELb1ELb1ELb1EEEEEEEEEvNT_6ParamsE,@function
        .size           _ZN7cutlass13device_kernelIN5flash11enable_sm90INS1_16FlashAttnFwdSm90INS1_25CollectiveMainloopFwdSm90ILi2EN4cute5tupleIJNS5_1CILi1EEES8_S8_EEENS6_IJNS7_ILi192EEENS7_ILi128EEENS7_ILi96EEEEEELi96ENS_10bfloat16_tEfNS_4arch4Sm90ELb1ELb0ELb0ELb1ELb1ELb0ELb0ELb0ELb1ELb1ELb1ELb0EEENS1_21CollectiveEpilogueFwdINS6_IJSA_SC_SB_EEES9_SE_SG_Li384ELb1ELb1ELb1ELb0EEENS1_36VarlenDynamicPersistentTileSchedulerILi192ELi128ELi384ELi128ELb1ELb1ELb1ELb1ELb1ELb1EEEEEEEEEvNT_6ParamsE,(.L_x_16 - _ZN7cutlass13device_kernelIN5flash11enable_sm90INS1_16FlashAttnFwdSm90INS1_25CollectiveMainloopFwdSm90ILi2EN4cute5tupleIJNS5_1CILi1EEES8_S8_EEENS6_IJNS7_ILi192EEENS7_ILi128EEENS7_ILi96EEEEEELi96ENS_10bfloat16_tEfNS_4arch4Sm90ELb1ELb0ELb0ELb1ELb1ELb0ELb0ELb0ELb1ELb1ELb1ELb0EEENS1_21CollectiveEpilogueFwdINS6_IJSA_SC_SB_EEES9_SE_SG_Li384ELb1ELb1ELb1ELb0EEENS1_36VarlenDynamicPersistentTileSchedulerILi192ELi128ELi384ELi128ELb1ELb1ELb1ELb1ELb1ELb1EEEEEEEEEvNT_6ParamsE)
        .other          _ZN7cutlass13device_kernelIN5flash11enable_sm90INS1_16FlashAttnFwdSm90INS1_25CollectiveMainloopFwdSm90ILi2EN4cute5tupleIJNS5_1CILi1EEES8_S8_EEENS6_IJNS7_ILi192EEENS7_ILi128EEENS7_ILi96EEEEEELi96ENS_10bfloat16_tEfNS_4arch4Sm90ELb1ELb0ELb0ELb1ELb1ELb0ELb0ELb0ELb1ELb1ELb1ELb0EEENS1_21CollectiveEpilogueFwdINS6_IJSA_SC_SB_EEES9_SE_SG_Li384ELb1ELb1ELb1ELb0EEENS1_36VarlenDynamicPersistentTileSchedulerILi192ELi128ELi384ELi128ELb1ELb1ELb1ELb1ELb1ELb1EEEEEEEEEvNT_6ParamsE,@"STO_CUDA_ENTRY STV_DEFAULT"
_ZN7cutlass13device_kernelIN5flash11enable_sm90INS1_16FlashAttnFwdSm90INS1_25CollectiveMainloopFwdSm90ILi2EN4cute5tupleIJNS5_1CILi1EEES8_S8_EEENS6_IJNS7_ILi192EEENS7_ILi128EEENS7_ILi96EEEEEELi96ENS_10bfloat16_tEfNS_4arch4Sm90ELb1ELb0ELb0ELb1ELb1ELb0ELb0ELb0ELb1ELb1ELb1ELb0EEENS1_21CollectiveEpilogueFwdINS6_IJSA_SC_SB_EEES9_SE_SG_Li384ELb1ELb1ELb1ELb0EEENS1_36VarlenDynamicPersistentTileSchedulerILi192ELi128ELi384ELi128ELb1ELb1ELb1ELb1ELb1ELb1EEEEEEEEEvNT_6ParamsE:
[----:B------:R-:W-:Y:S01]  /*0000*/  LDC R1, c[0x0][0x37c] ;  /* 0x0000df00ff017b82 */ /* 0x000fe20000000800 */
[----:B------:R-:W-:Y:S05]  /*0010*/  EXIT ;  /* 0x000000000000794d */ /* 0x000fea0003800000 */
.L_x_7:
        /* <DEDUP_REMOVED lines=14> */
.L_x_16:


//--------------------- .text._ZN7cutlass13device_kernelIN5flash11enable_sm90INS1_16FlashAttnFwdSm90INS1_25CollectiveMainloopFwdSm90ILi2EN4cute5tupleIJNS5_1CILi1EEES8_S8_EEENS6_IJNS7_ILi192EEENS7_ILi128EEENS7_ILi96EEEEEELi96ENS_10bfloat16_tEfNS_4arch4Sm90ELb1ELb0ELb0ELb1ELb1ELb1ELb0ELb0ELb1ELb1ELb1ELb0EEENS1_21CollectiveEpilogueFwdINS6_IJSA_SC_SB_EEES9_SE_SG_Li384ELb1ELb1ELb1ELb0EEENS1_36VarlenDynamicPersistentTileSchedulerILi192ELi128ELi384ELi128ELb1ELb1ELb1ELb1ELb1ELb1EEEEEEEEEvNT_6ParamsE --------------------------
	.section	.text._ZN7cutlass13device_kernelIN5flash11enable_sm90INS1_16FlashAttnFwdSm90INS1_25CollectiveMainloopFwdSm90ILi2EN4cute5tupleIJNS5_1CILi1EEES8_S8_EEENS6_IJNS7_ILi192EEENS7_ILi128EEENS7_ILi96EEEEEELi96ENS_10bfloat16_tEfNS_4arch4Sm90ELb1ELb0ELb0ELb1ELb1ELb1ELb0ELb0ELb1ELb1ELb1ELb0EEENS1_21CollectiveEpilogueFwdINS6_IJSA_SC_SB_EEES9_SE_SG_Li384ELb1ELb1ELb1ELb0EEENS1_36VarlenDynamicPersistentTileSchedulerILi192ELi128ELi384ELi128ELb1ELb1ELb1ELb1ELb1ELb1EEEEEEEEEvNT_6ParamsE,"ax",@progbits
	.align	128
.text._ZN7cutlass13device_kernelIN5flash11enable_sm90INS1_16FlashAttnFwdSm90INS1_25CollectiveMainloopFwdSm90ILi2EN4cute5tupleIJNS5_1CILi1EEES8_S8_EEENS6_IJNS7_ILi192EEENS7_ILi128EEENS7_ILi96EEEEEELi96ENS_10bfloat16_tEfNS_4arch4Sm90ELb1ELb0ELb0ELb1ELb1ELb1ELb0ELb0ELb1ELb1ELb1ELb0EEENS1_21CollectiveEpilogueFwdINS6_IJSA_SC_SB_EEES9_SE_SG_Li384ELb1ELb1ELb1ELb0EEENS1_36VarlenDynamicPersistentTileSchedulerILi192ELi128ELi384ELi128ELb1ELb1ELb1ELb1ELb1ELb1EEEEEEEEEvNT_6ParamsE:
        .type           _ZN7cutlass13device_kernelIN5flash11enable_sm90INS1_16FlashAttnFwdSm90INS1_25CollectiveMainloopFwdSm90ILi2EN4cute5tupleIJNS5_1CILi1EEES8_S8_EEENS6_IJNS7_ILi192EEENS7_ILi128EEENS7_ILi96EEEEEELi96ENS_10bfloat16_tEfNS_4arch4Sm90ELb1ELb0ELb0ELb1ELb1ELb1ELb0ELb0ELb1ELb1ELb1ELb0EEENS1_21CollectiveEpilogueFwdINS6_IJSA_SC_SB_EEES9_SE_SG_Li384ELb1ELb1ELb1ELb0EEENS1_36VarlenDynamicPersistentTileSchedulerILi192ELi128ELi384ELi128ELb1ELb1ELb1ELb1ELb1ELb1EEEEEEEEEvNT_6ParamsE,@function
        .size           _ZN7cutlass13device_kernelIN5flash11enable_sm90INS1_16FlashAttnFwdSm90INS1_25CollectiveMainloopFwdSm90ILi2EN4cute5tupleIJNS5_1CILi1EEES8_S8_EEENS6_IJNS7_ILi192EEENS7_ILi128EEENS7_ILi96EEEEEELi96ENS_10bfloat16_tEfNS_4arch4Sm90ELb1ELb0ELb0ELb1ELb1ELb1ELb0ELb0ELb1ELb1ELb1ELb0EEENS1_21CollectiveEpilogueFwdINS6_IJSA_SC_SB_EEES9_SE_SG_Li384ELb1ELb1ELb1ELb0EEENS1_36VarlenDynamicPersistentTileSchedulerILi192ELi128ELi384ELi128ELb1ELb1ELb1ELb1ELb1ELb1EEEEEEEEEvNT_6ParamsE,(.L_x_17 - _ZN7cutlass13device_kernelIN5flash11enable_sm90INS1_16FlashAttnFwdSm90INS1_25CollectiveMainloopFwdSm90ILi2EN4cute5tupleIJNS5_1CILi1EEES8_S8_EEENS6_IJNS7_ILi192EEENS7_ILi128EEENS7_ILi96EEEEEELi96ENS_10bfloat16_tEfNS_4arch4Sm90ELb1ELb0ELb0ELb1ELb1ELb1ELb0ELb0ELb1ELb1ELb1ELb0EEENS1_21CollectiveEpilogueFwdINS6_IJSA_SC_SB_EEES9_SE_SG_Li384ELb1ELb1ELb1ELb0EEENS1_36VarlenDynamicPersistentTileSchedulerILi192ELi128ELi384ELi128ELb1ELb1ELb1ELb1ELb1ELb1EEEEEEEEEvNT_6ParamsE)
        .other          _ZN7cutlass13device_kernelIN5flash11enable_sm90INS1_16FlashAttnFwdSm90INS1_25CollectiveMainloopFwdSm90ILi2EN4cute5tupleIJNS5_1CILi1EEES8_S8_EEENS6_IJNS7_ILi192EEENS7_ILi128EEENS7_ILi96EEEEEELi96ENS_10bfloat16_tEfNS_4arch4Sm90ELb1ELb0ELb0ELb1ELb1ELb1ELb0ELb0ELb1ELb1ELb1ELb0EEENS1_21CollectiveEpilogueFwdINS6_IJSA_SC_SB_EEES9_SE_SG_Li384ELb1ELb1ELb1ELb0EEENS1_36VarlenDynamicPersistentTileSchedulerILi192ELi128ELi384ELi128ELb1ELb1ELb1ELb1ELb1ELb1EEEEEEEEEvNT_6ParamsE,@"STO_CUDA_ENTRY STV_DEFAULT"
_ZN7cutlass13device_kernelIN5flash11enable_sm90INS1_16FlashAttnFwdSm90INS1_25CollectiveMainloopFwdSm90ILi2EN4cute5tupleIJNS5_1CILi1EEES8_S8_EEENS6_IJNS7_ILi192EEENS7_ILi128EEENS7_ILi96EEEEEELi96ENS_10bfloat16_tEfNS_4arch4Sm90ELb1ELb0ELb0ELb1ELb1ELb1ELb0ELb0ELb1ELb1ELb1ELb0EEENS1_21CollectiveEpilogueFwdINS6_IJSA_SC_SB_EEES9_SE_SG_Li384ELb1ELb1ELb1ELb0EEENS1_36VarlenDynamicPersistentTileSchedulerILi192ELi128ELi384ELi128ELb1ELb1ELb1ELb1ELb1ELb1EEEEEEEEEvNT_6ParamsE:
[----:B------:R-:W-:Y:S01]  /*0000*/  LDC R1, c[0x0][0x37c] ;  /* 0x0000df00ff017b82 */ /* 0x000fe20000000800 */
[----:B------:R-:W-:Y:S05]  /*0010*/  EXIT ;  /* 0x000000000000794d */ /* 0x000fea0003800000 */
.L_x_8:
        /* <DEDUP_REMOVED lines=14> */
.L_x_17:


//--------------------- .nv.shared.reserved.0     --------------------------
	.section	.nv.shared.reserved.0,"aw",@nobits
	.weak		__nv_reservedSMEM_offset_0_alias
	.size		__nv_reservedSMEM_offset_0_alias, 0, 64
	.other		__nv_reservedSMEM_offset_0_alias,@"STO_CUDA_RESERVED_SHARED STV_DEFAULT"
__nv_reservedSMEM_offset_0_alias:
	.zero		0
	.zero		64


//--------------------- .nv.global                --------------------------
	.section	.nv.global,"aw",@nobits
.nv.global:
	.type		_ZN77_INTERNAL_fbd605a9_41_flash_fwd_hdim96_bf16_paged_split_sm90_cu_ceb34e2a_37174cute1_E,@object
	.size		_ZN77_INTERNAL_fbd605a9_41_flash_fwd_hdim96_bf16_paged_split_sm90_cu_ceb34e2a_37174cute1_E,(_ZN77_INTERNAL_fbd605a9_41_flash_fwd_hdim96_bf16_paged_split_sm90_cu_ceb34e2a_37174cuda3std3__45__cpo6cbeginE - _ZN77_INTERNAL_fbd605a9_41_flash_fwd_hdim96_bf16_paged_split_sm90_cu_ceb34e2a_37174cute1_E)
_ZN77_INTERNAL_fbd605a9_41_flash_fwd_hdim96_bf16_paged_split_sm90_cu_ceb34e2a_37174cute1_E:
	.zero		1
	.type		_ZN77_INTERNAL_fbd605a9_41_flash_fwd_hdim96_bf16_paged_split_sm90_cu_ceb34e2a_37174cuda3std3__45__cpo6cbeginE,@object
	.size		_ZN77_INTERNAL_fbd605a9_41_flash_fwd_hdim96_bf16_paged_split_sm90_cu_ceb34e2a_37174cuda3std3__45__cpo6cbeginE,(_ZN77_INTERNAL_fbd605a9_41_flash_fwd_hdim96_bf16_paged_split_sm90_cu_ceb34e2a_37174cuda3std3__48in_placeE - _ZN77_INTERNAL_fbd605a9_41_flash_fwd_hdim96_bf16_paged_split_sm90_cu_ceb34e2a_37174cuda3std3__45__cpo6cbeginE)
_ZN77_INTERNAL_fbd605a9_41_flash_fwd_hdim96_bf16_paged_split_sm90_cu_ceb34e2a_37174cuda3std3__45__cpo6cbeginE:
	.zero		1
	.type		_ZN77_INTERNAL_fbd605a9_41_flash_fwd_hdim96_bf16_paged_split_sm90_cu_ceb34e2a_37174cuda3std3__48in_placeE,@object
	.size		_ZN77_INTERNAL_fbd605a9_41_flash_fwd_hdim96_bf16_paged_split_sm90_cu_ceb34e2a_37174cuda3std3__48in_placeE,(_ZN77_INTERNAL_fbd605a9_41_flash_fwd_hdim96_bf16_paged_split_sm90_cu_ceb34e2a_37174cuda3std6ranges3__45__cpo9iter_moveE - _ZN77_INTERNAL_fbd605a9_41_flash_fwd_hdim96_bf16_paged_split_sm90_cu_ceb34e2a_37174cuda3std3__48in_placeE)
_ZN77_INTERNAL_fbd605a9_41_flash_fwd_hdim96_bf16_paged_split_sm90_cu_ceb34e2a_37174cuda3std3__48in_placeE:
	.zero		1
	.type		_ZN77_INTERNAL_fbd605a9_41_flash_fwd_hdim96_bf16_paged_split_sm90_cu_ceb34e2a_37174cuda3std6ranges3__45__cpo9iter_moveE,@object
	.size		_ZN77_INTERNAL_fbd605a9_41_flash_fwd_hdim96_bf16_paged_split_sm90_cu_ceb34e2a_37174cuda3std6ranges3__45__cpo9iter_moveE,(_ZN77_INTERNAL_fbd605a9_41_flash_fwd_hdim96_bf16_paged_split_sm90_cu_ceb34e2a_37174cuda3std3__45__cpo5beginE - _ZN77_INTERNAL_fbd605a9_41_flash_fwd_hdim96_bf16_paged_split_sm90_cu_ceb34e2a_37174cuda3std6ranges3__45__cpo9iter_moveE)
_ZN77_INTERNAL_fbd605a9_41_flash_fwd_hdim96_bf16_paged_split_sm90_cu_ceb34e2a_37174cuda3std6ranges3__45__cpo9iter_moveE:
	.zero		1
	.type		_ZN77_INTERNAL_fbd605a9_41_flash_fwd_hdim96_bf16_paged_split_sm90_cu_ceb34e2a_37174cuda3std3__45__cpo5beginE,@object
	.size		_ZN77_INTERNAL_fbd605a9_41_flash_fwd_hdim96_bf16_paged_split_sm90_cu_ceb34e2a_37174cuda3std3__45__cpo5beginE,(_ZN77_INTERNAL_fbd605a9_41_flash_fwd_hdim96_bf16_paged_split_sm90_cu_ceb34e2a_37174cuda3std3__479_GLOBAL__N__fbd605a9_41_flash_fwd_hdim96_bf16_paged_split_sm90_cu_ceb34e2a_37176ignoreE - _ZN77_INTERNAL_fbd605a9_41_flash_fwd_hdim96_bf16_paged_split_sm90_cu_ceb34e2a_37174cuda3std3__45__cpo5beginE)
_ZN77_INTERNAL_fbd605a9_41_flash_fwd_hdim96_bf16_paged_split_sm90_cu_ceb34e2a_37174cuda3std3__45__cpo5beginE:
	.zero		1
	.type		_ZN77_INTERNAL_fbd605a9_41_flash_fwd_hdim96_bf16_paged_split_sm90_cu_ceb34e2a_37174cuda3std3__479_GLOBAL__N__fbd605a9_41_flash_fwd_hdim96_bf16_paged_split_sm90_cu_ceb34e2a_37176ignoreE,@object
	.size		_ZN77_INTERNAL_fbd605a9_41_flash_fwd_hdim96_bf16_paged_split_sm90_cu_ceb34e2a_37174cuda3std3__479_GLOBAL__N__fbd605a9_41_flash_fwd_hdim96_bf16_paged_split_sm90_cu_ceb34e2a_37176ignoreE,(_ZN77_INTERNAL_fbd605a9_41_flash_fwd_hdim96_bf16_paged_split_sm90_cu_ceb34e2a_37174cute7productE - _ZN77_INTERNAL_fbd605a9_41_flash_fwd_hdim96_bf16_paged_split_sm90_cu_ceb34e2a_37174cuda3std3__479_GLOBAL__N__fbd605a9_41_flash_fwd_hdim96_bf16_paged_split_sm90_cu_ceb34e2a_37176ignoreE)
_ZN77_INTERNAL_fbd605a9_41_flash_fwd_hdim96_bf16_paged_split_sm90_cu_ceb34e2a_37174cuda3std3__479_GLOBAL__N__fbd605a9_41_flash_fwd_hdim96_bf16_paged_split_sm90_cu_ceb34e2a_37176ignoreE:
	.zero		1
	.type		_ZN77_INTERNAL_fbd605a9_41_flash_fwd_hdim96_bf16_paged_split_sm90_cu_ceb34e2a_37174cute7productE,@object
	.size		_ZN77_INTERNAL_fbd605a9_41_flash_fwd_hdim96_bf16_paged_split_sm90_cu_ceb34e2a_37174cute7productE,(_ZN77_INTERNAL_fbd605a9_41_flash_fwd_hdim96_bf16_paged_split_sm90_cu_ceb34e2a_37174cuda3std3__45__cpo3endE - _ZN77_INTERNAL_fbd605a9_41_flash_fwd_hdim96_bf16_paged_split_sm90_cu_ceb34e2a_37174cute7productE)
_ZN77_INTERNAL_fbd605a9_41_flash_fwd_hdim96_bf16_paged_split_sm90_cu_ceb34e2a_37174cute7productE:
	.zero		1
	.type		_ZN77_INTERNAL_fbd605a9_41_flash_fwd_hdim96_bf16_paged_split_sm90_cu_ceb34e2a_37174cuda3std3__45__cpo3endE,@object
	.size		_ZN77_INTERNAL_fbd605a9_41_flash_fwd_hdim96_bf16_paged_split_sm90_cu_ceb34e2a_37174cuda3std3__45__cpo3endE,(_ZN77_INTERNAL_fbd605a9_41_flash_fwd_hdim96_bf16_paged_split_sm90_cu_ceb34e2a_37174cuda3std3__419piecewise_constructE - _ZN77_INTERNAL_fbd605a9_41_flash_fwd_hdim96_bf16_paged_split_sm90_cu_ceb34e2a_37174cuda3std3__45__cpo3endE)
_ZN77_INTERNAL_fbd605a9_41_flash_fwd_hdim96_bf16_paged_split_sm90_cu_ceb34e2a_37174cuda3std3__45__cpo3endE:
	.zero		1
	.type		_ZN77_INTERNAL_fbd605a9_41_flash_fwd_hdim96_bf16_paged_split_sm90_cu_ceb34e2a_37174cuda3std3__419piecewise_constructE,@object
	.size		_ZN77_INTERNAL_fbd605a9_41_flash_fwd_hdim96_bf16_paged_split_sm90_cu_ceb34e2a_37174cuda3std3__419piecewise_constructE,(_ZN77_INTERNAL_fbd605a9_41_flash_fwd_hdim96_bf16_paged_split_sm90_cu_ceb34e2a_37174cuda3std3__45__cpo4cendE - _ZN77_INTERNAL_fbd605a9_41_flash_fwd_hdim96_bf16_paged_split_sm90_cu_ceb34e2a_37174cuda3std3__419piecewise_constructE)
_ZN77_INTERNAL_fbd605a9_41_flash_fwd_hdim96_bf16_paged_split_sm90_cu_ceb34e2a_37174cuda3std3__419piecewise_constructE:
	.zero		1
	.type		_ZN77_INTERNAL_fbd605a9_41_flash_fwd_hdim96_bf16_paged_split_sm90_cu_ceb34e2a_37174cuda3std3__45__cpo4cendE,@object
	.size		_ZN77_INTERNAL_fbd605a9_41_flash_fwd_hdim96_bf16_paged_split_sm90_cu_ceb34e2a_37174cuda3std3__45__cpo4cendE,(_ZN77_INTERNAL_fbd605a9_41_flash_fwd_hdim96_bf16_paged_split_sm90_cu_ceb34e2a_37174cuda3std6ranges3__45__cpo4swapE - _ZN77_INTERNAL_fbd605a9_41_flash_fwd_hdim96_bf16_paged_split_sm90_cu_ceb34e2a_37174cuda3std3__45__cpo4cendE)
_ZN77_INTERNAL_fbd605a9_41_flash_fwd_hdim96_bf16_paged_split_sm90_cu_ceb34e2a_37174cuda3std3__45__cpo4cendE:
	.zero		1
	.type		_ZN77_INTERNAL_fbd605a9_41_flash_fwd_hdim96_bf16_paged_split_sm90_cu_ceb34e2a_37174cuda3std6ranges3__45__cpo4swapE,@object
	.size		_ZN77_INTERNAL_fbd605a9_41_flash_fwd_hdim96_bf16_paged_split_sm90_cu_ceb34e2a_37174cuda3std6ranges3__45__cpo4swapE,(.L_7 - _ZN77_INTERNAL_fbd605a9_41_flash_fwd_hdim96_bf16_paged_split_sm90_cu_ceb34e2a_37174cuda3std6ranges3__45__cpo4swapE)
_ZN77_INTERNAL_fbd605a9_41_flash_fwd_hdim96_bf16_paged_split_sm90_cu_ceb34e2a_37174cuda3std6ranges3__45__cpo4swapE:
	.zero		1
.L_7:


//--------------------- .nv.constant0._ZN7cutlass13device_kernelIN5flash11enable_sm90INS1_16FlashAttnFwdSm90INS1_25CollectiveMainloopFwdSm90ILi2EN4cute5tupleIJNS5_1CILi1EEES8_S8_EEENS6_IJNS7_ILi192EEENS7_ILi128EEENS7_ILi96EEEEEELi96ENS_10bfloat16_tEfNS_4arch4Sm90ELb0ELb0ELb0ELb0ELb1ELb0ELb0ELb0ELb1ELb1ELb1ELb0EEENS1_21CollectiveEpilogueFwdINS6_IJSA_SC_SB_EEES9_SE_SG_Li384ELb0ELb1ELb1ELb0EEENS1_19SingleTileSchedulerILb0ELb1ELb1ELi192EEEEEEEEEvNT_6ParamsE --------------------------
	.section	.nv.constant0._ZN7cutlass13device_kernelIN5flash11enable_sm90INS1_16FlashAttnFwdSm90INS1_25CollectiveMainloopFwdSm90ILi2EN4cute5tupleIJNS5_1CILi1EEES8_S8_EEENS6_IJNS7_ILi192EEENS7_ILi128EEENS7_ILi96EEEEEELi96ENS_10bfloat16_tEfNS_4arch4Sm90ELb0ELb0ELb0ELb0ELb1ELb0ELb0ELb0ELb1ELb1ELb1ELb0EEENS1_21CollectiveEpilogueFwdINS6_IJSA_SC_SB_EEES9_SE_SG_Li384ELb0ELb1ELb1ELb0EEENS1_19SingleTileSchedulerILb0ELb1ELb1ELi192EEEEEEEEEvNT_6ParamsE,"a",@progbits
	.sectionflags	@""
	.align	4
.nv.constant0._ZN7cutlass13device_kernelIN5flash11enable_sm90INS1_16FlashAttnFwdSm90INS1_25CollectiveMainloopFwdSm90ILi2EN4cute5tupleIJNS5_1CILi1EEES8_S8_EEENS6_IJNS7_ILi192EEENS7_ILi128EEENS7_ILi96EEEEEELi96ENS_10bfloat16_tEfNS_4arch4Sm90ELb0ELb0ELb0ELb0ELb1ELb0ELb0ELb0ELb1ELb1ELb1ELb0EEENS1_21CollectiveEpilogueFwdINS6_IJSA_SC_SB_EEES9_SE_SG_Li384ELb0ELb1ELb1ELb0EEENS1_19SingleTileSchedulerILb0ELb1ELb1ELi192EEEEEEEEEvNT_6ParamsE:
	.zero		3456


//--------------------- .nv.constant0._ZN7cutlass13device_kernelIN5flash11enable_sm90INS1_16FlashAttnFwdSm90INS1_25CollectiveMainloopFwdSm90ILi2EN4cute5tupleIJNS5_1CILi1EEES8_S8_EEENS6_IJNS7_ILi192EEENS7_ILi128EEENS7_ILi96EEEEEELi96ENS_10bfloat16_tEfNS_4arch4Sm90ELb0ELb0ELb0ELb1ELb1ELb0ELb0ELb0ELb1ELb1ELb1ELb0EEENS1_21CollectiveEpilogueFwdINS6_IJSA_SC_SB_EEES9_SE_SG_Li384ELb1ELb1ELb1ELb0EEENS1_36VarlenDynamicPersistentTileSchedulerILi192ELi128ELi384ELi128ELb1ELb1ELb1ELb0ELb1ELb1EEEEEEEEEvNT_6ParamsE --------------------------
	.section	.nv.constant0._ZN7cutlass13device_kernelIN5flash11enable_sm90INS1_16FlashAttnFwdSm90INS1_25CollectiveMainloopFwdSm90ILi2EN4cute5tupleIJNS5_1CILi1EEES8_S8_EEENS6_IJNS7_ILi192EEENS7_ILi128EEENS7_ILi96EEEEEELi96ENS_10bfloat16_tEfNS_4arch4Sm90ELb0ELb0ELb0ELb1ELb1ELb0ELb0ELb0ELb1ELb1ELb1ELb0EEENS1_21CollectiveEpilogueFwdINS6_IJSA_SC_SB_EEES9_SE_SG_Li384ELb1ELb1ELb1ELb0EEENS1_36VarlenDynamicPersistentTileSchedulerILi192ELi128ELi384ELi128ELb1ELb1ELb1ELb0ELb1ELb1EEEEEEEEEvNT_6ParamsE,"a",@progbits
	.sectionflags	@""
	.align	4
.nv.constant0._ZN7cutlass13device_kernelIN5flash11enable_sm90INS1_16FlashAttnFwdSm90INS1_25CollectiveMainloopFwdSm90ILi2EN4cute5tupleIJNS5_1CILi1EEES8_S8_EEENS6_IJNS7_ILi192EEENS7_ILi128EEENS7_ILi96EEEEEELi96ENS_10bfloat16_tEfNS_4arch4Sm90ELb0ELb0ELb0ELb1ELb1ELb0ELb0ELb0ELb1ELb1ELb1ELb0EEENS1_21CollectiveEpilogueFwdINS6_IJSA_SC_SB_EEES9_SE_SG_Li384ELb1ELb1ELb1ELb0EEENS1_36VarlenDynamicPersistentTileSchedulerILi192ELi128ELi384ELi128ELb1ELb1ELb1ELb0ELb1ELb1EEEEEEEEEvNT_6ParamsE:
	.zero		3584


//--------------------- .nv.constant0._ZN7cutlass13device_kernelIN5flash11enable_sm90INS1_16FlashAttnFwdSm90INS1_25CollectiveMainloopFwdSm90ILi2EN4cute5tupleIJNS5_1CILi1EEES8_S8_EEENS6_IJNS7_ILi192EEENS7_ILi128EEENS7_ILi96EEEEEELi96ENS_10bfloat16_tEfNS_4arch4Sm90ELb0ELb0ELb0ELb1ELb1ELb1ELb0ELb0ELb1ELb1ELb1ELb0EEENS1_21CollectiveEpilogueFwdINS6_IJSA_SC_SB_EEES9_SE_SG_Li384ELb1ELb1ELb1ELb0EEENS1_36VarlenDynamicPersistentTileSchedulerILi192ELi128ELi384ELi128ELb1ELb1ELb1ELb0ELb1ELb1EEEEEEEEEvNT_6ParamsE --------------------------
	.section	.nv.constant0._ZN7cutlass13device_kernelIN5flash11enable_sm90INS1_16FlashAttnFwdSm90INS1_25CollectiveMainloopFwdSm90ILi2EN4cute5tupleIJNS5_1CILi1EEES8_S8_EEENS6_IJNS7_ILi192EEENS7_ILi128EEENS7_ILi96EEEEEELi96ENS_10bfloat16_tEfNS_4arch4Sm90ELb0ELb0ELb0ELb1ELb1ELb1ELb0ELb0ELb1ELb1ELb1ELb0EEENS1_21CollectiveEpilogueFwdINS6_IJSA_SC_SB_EEES9_SE_SG_Li384ELb1ELb1ELb1ELb0EEENS1_36VarlenDynamicPersistentTileSchedulerILi192ELi128ELi384ELi128ELb1ELb1ELb1ELb0ELb1ELb1EEEEEEEEEvNT_6ParamsE,"a",@progbits
	.sectionflags	@""
	.align	4
.nv.constant0._ZN7cutlass13device_kernelIN5flash11enable_sm90INS1_16FlashAttnFwdSm90INS1_25CollectiveMainloopFwdSm90ILi2EN4cute5tupleIJNS5_1CILi1EEES8_S8_EEENS6_IJNS7_ILi192EEENS7_ILi128EEENS7_ILi96EEEEEELi96ENS_10bfloat16_tEfNS_4arch4Sm90ELb0ELb0ELb0ELb1ELb1ELb1ELb0ELb0ELb1ELb1ELb1ELb0EEENS1_21CollectiveEpilogueFwdINS6_IJSA_SC_SB_EEES9_SE_SG_Li384ELb1ELb1ELb1ELb0EEENS1_36VarlenDynamicPersistentTileSchedulerILi192ELi128ELi384ELi128ELb1ELb1ELb1ELb0ELb1ELb1EEEEEEEEEvNT_6ParamsE:
	.zero		3584


//--------------------- .nv.constant0._ZN7cutlass13device_kernelIN5flash11enable_sm90INS1_16FlashAttnFwdSm90INS1_25CollectiveMainloopFwdSm90ILi2EN4cute5tupleIJNS5_1CILi1EEES8_S8_EEENS6_IJNS7_ILi192EEENS7_ILi128EEENS7_ILi96EEEEEELi96ENS_10bfloat16_tEfNS_4arch4Sm90ELb0ELb1ELb0ELb0ELb1ELb0ELb0ELb0ELb1ELb1ELb1ELb0EEENS1_21CollectiveEpilogueFwdINS6_IJSA_SC_SB_EEES9_SE_SG_Li384ELb0ELb1ELb1ELb0EEENS1_19SingleTileSchedulerILb0ELb1ELb1ELi192EEEEEEEEEvNT_6ParamsE --------------------------
	.section	.nv.constant0._ZN7cutlass13device_kernelIN5flash11enable_sm90INS1_16FlashAttnFwdSm90INS1_25CollectiveMainloopFwdSm90ILi2EN4cute5tupleIJNS5_1CILi1EEES8_S8_EEENS6_IJNS7_ILi192EEENS7_ILi128EEENS7_ILi96EEEEEELi96ENS_10bfloat16_tEfNS_4arch4Sm90ELb0ELb1ELb0ELb0ELb1ELb0ELb0ELb0ELb1ELb1ELb1ELb0EEENS1_21CollectiveEpilogueFwdINS6_IJSA_SC_SB_EEES9_SE_SG_Li384ELb0ELb1ELb1ELb0EEENS1_19SingleTileSchedulerILb0ELb1ELb1ELi192EEEEEEEEEvNT_6ParamsE,"a",@progbits
	.sectionflags	@""
	.align	4
.nv.constant0._ZN7cutlass13device_kernelIN5flash11enable_sm90INS1_16FlashAttnFwdSm90INS1_25CollectiveMainloopFwdSm90ILi2EN4cute5tupleIJNS5_1CILi1EEES8_S8_EEENS6_IJNS7_ILi192EEENS7_ILi128EEENS7_ILi96EEEEEELi96ENS_10bfloat16_tEfNS_4arch4Sm90ELb0ELb1ELb0ELb0ELb1ELb0ELb0ELb0ELb1ELb1ELb1ELb0EEENS1_21CollectiveEpilogueFwdINS6_IJSA_SC_SB_EEES9_SE_SG_Li384ELb0ELb1ELb1ELb0EEENS1_19SingleTileSchedulerILb0ELb1ELb1ELi192EEEEEEEEEvNT_6ParamsE:
	.zero		3456


//--------------------- .nv.constant0._ZN7cutlass13device_kernelIN5flash11enable_sm90INS1_16FlashAttnFwdSm90INS1_25CollectiveMainloopFwdSm90ILi2EN4cute5tupleIJNS5_1CILi1EEES8_S8_EEENS6_IJNS7_ILi192EEENS7_ILi128EEENS7_ILi96EEEEEELi96ENS_10bfloat16_tEfNS_4arch4Sm90ELb0ELb1ELb0ELb1ELb1ELb0ELb0ELb0ELb1ELb1ELb1ELb0EEENS1_21CollectiveEpilogueFwdINS6_IJSA_SC_SB_EEES9_SE_SG_Li384ELb1ELb1ELb1ELb0EEENS1_36VarlenDynamicPersistentTileSchedulerILi192ELi128ELi384ELi128ELb1ELb1ELb1ELb1ELb0ELb1EEEEEEEEEvNT_6ParamsE --------------------------
	.section	.nv.constant0._ZN7cutlass13device_kernelIN5flash11enable_sm90INS1_16FlashAttnFwdSm90INS1_25CollectiveMainloopFwdSm90ILi2EN4cute5tupleIJNS5_1CILi1EEES8_S8_EEENS6_IJNS7_ILi192EEENS7_ILi128EEENS7_ILi96EEEEEELi96ENS_10bfloat16_tEfNS_4arch4Sm90ELb0ELb1ELb0ELb1ELb1ELb0ELb0ELb0ELb1ELb1ELb1ELb0EEENS1_21CollectiveEpilogueFwdINS6_IJSA_SC_SB_EEES9_SE_SG_Li384ELb1ELb1ELb1ELb0EEENS1_36VarlenDynamicPersistentTileSchedulerILi192ELi128ELi384ELi128ELb1ELb1ELb1ELb1ELb0ELb1EEEEEEEEEvNT_6ParamsE,"a",@progbits
	.sectionflags	@""
	.align	4
.nv.constant0._ZN7cutlass13device_kernelIN5flash11enable_sm90INS1_16FlashAttnFwdSm90INS1_25CollectiveMainloopFwdSm90ILi2EN4cute5tupleIJNS5_1CILi1EEES8_S8_EEENS6_IJNS7_ILi192EEENS7_ILi128EEENS7_ILi96EEEEEELi96ENS_10bfloat16_tEfNS_4arch4Sm90ELb0ELb1ELb0ELb1ELb1ELb0ELb0ELb0ELb1ELb1ELb1ELb0EEENS1_21CollectiveEpilogueFwdINS6_IJSA_SC_SB_EEES9_SE_SG_Li384ELb1ELb1ELb1ELb0EEENS1_36VarlenDynamicPersistentTileSchedulerILi192ELi128ELi384ELi128ELb1ELb1ELb1ELb1ELb0ELb1EEEEEEEEEvNT_6ParamsE:
	.zero		3584


//--------------------- .nv.constant0._ZN7cutlass13device_kernelIN5flash11enable_sm90INS1_16FlashAttnFwdSm90INS1_25CollectiveMainloopFwdSm90ILi2EN4cute5tupleIJNS5_1CILi1EEES8_S8_EEENS6_IJNS7_ILi192EEENS7_ILi128EEENS7_ILi96EEEEEELi96ENS_10bfloat16_tEfNS_4arch4Sm90ELb0ELb1ELb0ELb1ELb1ELb1ELb0ELb0ELb1ELb1ELb1ELb0EEENS1_21CollectiveEpilogueFwdINS6_IJSA_SC_SB_EEES9_SE_SG_Li384ELb1ELb1ELb1ELb0EEENS1_36VarlenDynamicPersistentTileSchedulerILi192ELi128ELi384ELi128ELb1ELb1ELb1ELb1ELb0ELb1EEEEEEEEEvNT_6ParamsE --------------------------
	.section	.nv.constant0._ZN7cutlass13device_kernelIN5flash11enable_sm90INS1_16FlashAttnFwdSm90INS1_25CollectiveMainloopFwdSm90ILi2EN4cute5tupleIJNS5_1CILi1EEES8_S8_EEENS6_IJNS7_ILi192EEENS7_ILi128EEENS7_ILi96EEEEEELi96ENS_10bfloat16_tEfNS_4arch4Sm90ELb0ELb1ELb0ELb1ELb1ELb1ELb0ELb0ELb1ELb1ELb1ELb0EEENS1_21CollectiveEpilogueFwdINS6_IJSA_SC_SB_EEES9_SE_SG_Li384ELb1ELb1ELb1ELb0EEENS1_36VarlenDynamicPersistentTileSchedulerILi192ELi128ELi384ELi128ELb1ELb1ELb1ELb1ELb0ELb1EEEEEEEEEvNT_6ParamsE,"a",@progbits
	.sectionflags	@""
	.align	4
.nv.constant0._ZN7cutlass13device_kernelIN5flash11enable_sm90INS1_16FlashAttnFwdSm90INS1_25CollectiveMainloopFwdSm90ILi2EN4cute5tupleIJNS5_1CILi1EEES8_S8_EEENS6_IJNS7_ILi192EEENS7_ILi128EEENS7_ILi96EEEEEELi96ENS_10bfloat16_tEfNS_4arch4Sm90ELb0ELb1ELb0ELb1ELb1ELb1ELb0ELb0ELb1ELb1ELb1ELb0EEENS1_21CollectiveEpilogueFwdINS6_IJSA_SC_SB_EEES9_SE_SG_Li384ELb1ELb1ELb1ELb0EEENS1_36VarlenDynamicPersistentTileSchedulerILi192ELi128ELi384ELi128ELb1ELb1ELb1ELb1ELb0ELb1EEEEEEEEEvNT_6ParamsE:
	.zero		3584


//--------------------- .nv.constant0._ZN7cutlass13device_kernelIN5flash11enable_sm90INS1_16FlashAttnFwdSm90INS1_25CollectiveMainloopFwdSm90ILi2EN4cute5tupleIJNS5_1CILi1EEES8_S8_EEENS6_IJNS7_ILi192EEENS7_ILi128EEENS7_ILi96EEEEEELi96ENS_10bfloat16_tEfNS_4arch4Sm90ELb1ELb0ELb0ELb0ELb1ELb0ELb0ELb0ELb1ELb1ELb1ELb0EEENS1_21CollectiveEpilogueFwdINS6_IJSA_SC_SB_EEES9_SE_SG_Li384ELb0ELb1ELb1ELb0EEENS1_19SingleTileSchedulerILb0ELb1ELb1ELi192EEEEEEEEEvNT_6ParamsE --------------------------
	.section	.nv.constant0._ZN7cutlass13device_kernelIN5flash11enable_sm90INS1_16FlashAttnFwdSm90INS1_25CollectiveMainloopFwdSm90ILi2EN4cute5tupleIJNS5_1CILi1EEES8_S8_EEENS6_IJNS7_ILi192EEENS7_ILi128EEENS7_ILi96EEEEEELi96ENS_10bfloat16_tEfNS_4arch4Sm90ELb1ELb0ELb0ELb0ELb1ELb0ELb0ELb0ELb1ELb1ELb1ELb0EEENS1_21CollectiveEpilogueFwdINS6_IJSA_SC_SB_EEES9_SE_SG_Li384ELb0ELb1ELb1ELb0EEENS1_19SingleTileSchedulerILb0ELb1ELb1ELi192EEEEEEEEEvNT_6ParamsE,"a",@progbits
	.sectionflags	@""
	.align	4
.nv.constant0._ZN7cutlass13device_kernelIN5flash11enable_sm90INS1_16FlashAttnFwdSm90INS1_25CollectiveMainloopFwdSm90ILi2EN4cute5tupleIJNS5_1CILi1EEES8_S8_EEENS6_IJNS7_ILi192EEENS7_ILi128EEENS7_ILi96EEEEEELi96ENS_10bfloat16_tEfNS_4arch4Sm90ELb1ELb0ELb0ELb0ELb1ELb0ELb0ELb0ELb1ELb1ELb1ELb0EEENS1_21CollectiveEpilogueFwdINS6_IJSA_SC_SB_EEES9_SE_SG_Li384ELb0ELb1ELb1ELb0EEENS1_19SingleTileSchedulerILb0ELb1ELb1ELi192EEEEEEEEEvNT_6ParamsE:
	.zero		3456


//--------------------- .nv.constant0._ZN7cutlass13device_kernelIN5flash11enable_sm90INS1_16FlashAttnFwdSm90INS1_25CollectiveMainloopFwdSm90ILi2EN4cute5tupleIJNS5_1CILi1EEES8_S8_EEENS6_IJNS7_ILi192EEENS7_ILi128EEENS7_ILi96EEEEEELi96ENS_10bfloat16_tEfNS_4arch4Sm90ELb1ELb0ELb0ELb1ELb1ELb0ELb0ELb0ELb1ELb1ELb1ELb0EEENS1_21CollectiveEpilogueFwdINS6_IJSA_SC_SB_EEES9_SE_SG_Li384ELb1ELb1ELb1ELb0EEENS1_36VarlenDynamicPersistentTileSchedulerILi192ELi128ELi384ELi128ELb1ELb1ELb1ELb1ELb1ELb1EEEEEEEEEvNT_6ParamsE --------------------------
	.section	.nv.constant0._ZN7cutlass13device_kernelIN5flash11enable_sm90INS1_16FlashAttnFwdSm90INS1_25CollectiveMainloopFwdSm90ILi2EN4cute5tupleIJNS5_1CILi1EEES8_S8_EEENS6_IJNS7_ILi192EEENS7_ILi128EEENS7_ILi96EEEEEELi96ENS_10bfloat16_tEfNS_4arch4Sm90ELb1ELb0ELb0ELb1ELb1ELb0ELb0ELb0ELb1ELb1ELb1ELb0EEENS1_21CollectiveEpilogueFwdINS6_IJSA_SC_SB_EEES9_SE_SG_Li384ELb1ELb1ELb1ELb0EEENS1_36VarlenDynamicPersistentTileSchedulerILi192ELi128ELi384ELi128ELb1ELb1ELb1ELb1ELb1ELb1EEEEEEEEEvNT_6ParamsE,"a",@progbits
	.sectionflags	@""
	.align	4
.nv.constant0._ZN7cutlass13device_kernelIN5flash11enable_sm90INS1_16FlashAttnFwdSm90INS1_25CollectiveMainloopFwdSm90ILi2EN4cute5tupleIJNS5_1CILi1EEES8_S8_EEENS6_IJNS7_ILi192EEENS7_ILi128EEENS7_ILi96EEEEEELi96ENS_10bfloat16_tEfNS_4arch4Sm90ELb1ELb0ELb0ELb1ELb1ELb0ELb0ELb0ELb1ELb1ELb1ELb0EEENS1_21CollectiveEpilogueFwdINS6_IJSA_SC_SB_EEES9_SE_SG_Li384ELb1ELb1ELb1ELb0EEENS1_36VarlenDynamicPersistentTileSchedulerILi192ELi128ELi384ELi128ELb1ELb1ELb1ELb1ELb1ELb1EEEEEEEEEvNT_6ParamsE:
	.zero		3584


//--------------------- .nv.constant0._ZN7cutlass13device_kernelIN5flash11enable_sm90INS1_16FlashAttnFwdSm90INS1_25CollectiveMainloopFwdSm90ILi2EN4cute5tupleIJNS5_1CILi1EEES8_S8_EEENS6_IJNS7_ILi192EEENS7_ILi128EEENS7_ILi96EEEEEELi96ENS_10bfloat16_tEfNS_4arch4Sm90ELb1ELb0ELb0ELb1ELb1ELb1ELb0ELb0ELb1ELb1ELb1ELb0EEENS1_21CollectiveEpilogueFwdINS6_IJSA_SC_SB_EEES9_SE_SG_Li384ELb1ELb1ELb1ELb0EEENS1_36VarlenDynamicPersistentTileSchedulerILi192ELi128ELi384ELi128ELb1ELb1ELb1ELb1ELb1ELb1EEEEEEEEEvNT_6ParamsE --------------------------
	.section	.nv.constant0._ZN7cutlass13device_kernelIN5flash11enable_sm90INS1_16FlashAttnFwdSm90INS1_25CollectiveMainloopFwdSm90ILi2EN4cute5tupleIJNS5_1CILi1EEES8_S8_EEENS6_IJNS7_ILi192EEENS7_ILi128EEENS7_ILi96EEEEEELi96ENS_10bfloat16_tEfNS_4arch4Sm90ELb1ELb0ELb0ELb1ELb1ELb1ELb0ELb0ELb1ELb1ELb1ELb0EEENS1_21CollectiveEpilogueFwdINS6_IJSA_SC_SB_EEES9_SE_SG_Li384ELb1ELb1ELb1ELb0EEENS1_36VarlenDynamicPersistentTileSchedulerILi192ELi128ELi384ELi128ELb1ELb1ELb1ELb1ELb1ELb1EEEEEEEEEvNT_6ParamsE,"a",@progbits
	.sectionflags	@""
	.align	4
.nv.constant0._ZN7cutlass13device_kernelIN5flash11enable_sm90INS1_16FlashAttnFwdSm90INS1_25CollectiveMainloopFwdSm90ILi2EN4cute5tupleIJNS5_1CILi1EEES8_S8_EEENS6_IJNS7_ILi192EEENS7_ILi128EEENS7_ILi96EEEEEELi96ENS_10bfloat16_tEfNS_4arch4Sm90ELb1ELb0ELb0ELb1ELb1ELb1ELb0ELb0ELb1ELb1ELb1ELb0EEENS1_21CollectiveEpilogueFwdINS6_IJSA_SC_SB_EEES9_SE_SG_Li384ELb1ELb1ELb1ELb0EEENS1_36VarlenDynamicPersistentTileSchedulerILi192ELi128ELi384ELi128ELb1ELb1ELb1ELb1ELb1ELb1EEEEEEEEEvNT_6ParamsE:
	.zero		3584


//--------------------- SYMBOLS --------------------------

	.type		.nv.reservedSmem.offset0,@object
	.size		.nv.reservedSmem.offset0,0x4
